	.target	sm_90a

	.elftype	@"ET_EXEC"


//--------------------- .note.nv.tkinfo           --------------------------
	.section	.note.nv.tkinfo,"",@"SHT_NOTE"
	.sectionflags	@"SHF_NOTE_NV_TKINFO"
	.tkinfo
        /*0018*/ 	.word	0x00000002
        /*0030*/ 	.string	""
        /*0030*/ 	.string	"ptxas"
        /*0030*/ 	.string	"Cuda compilation tools, release 13.0, V13.0.88"
        /*0030*/ 	.string	"Build cuda_13.0.r13.0/compiler.36424714_0"
        /*0030*/ 	.string	"-arch sm_90a -m 64 "



//--------------------- .note.nv.cuinfo           --------------------------
	.section	.note.nv.cuinfo,"",@"SHT_NOTE"
	.sectionflags	@"SHF_NOTE_NV_CUINFO"
        /*0018*/ 	.short	0x0002
        /*001a*/ 	.short	0x005a
        /*001c*/ 	.short	0x0082
	.zero		2


//--------------------- .nv.info                  --------------------------
	.section	.nv.info,"",@"SHT_CUDA_INFO"
	.align	4


	//----- nvinfo : EIATTR_REGCOUNT
	.align		4
        /*0000*/ 	.byte	0x04, 0x2f
        /*0002*/ 	.short	(.L_31 - .L_30)
	.align		4
.L_30:
        /*0004*/ 	.word	index@(_ZN4vllm35silu_and_mul_per_block_quant_kernelIfN3c1013Float8_e4m3fnELb1ELi128EEEvPT0_PfPKT_PKfi)
        /*0008*/ 	.word	0x0000000e


	//----- nvinfo : EIATTR_FRAME_SIZE
	.align		4
.L_31:
        /*000c*/ 	.byte	0x04, 0x11
        /*000e*/ 	.short	(.L_33 - .L_32)
	.align		4
.L_32:
        /*0010*/ 	.word	index@(_ZN4vllm35silu_and_mul_per_block_quant_kernelIfN3c1013Float8_e4m3fnELb1ELi128EEEvPT0_PfPKT_PKfi)
        /*0014*/ 	.word	0x00000000


	//----- nvinfo : EIATTR_REGCOUNT
	.align		4
.L_33:
        /*0018*/ 	.byte	0x04, 0x2f
        /*001a*/ 	.short	(.L_35 - .L_34)
	.align		4
.L_34:
        /*001c*/ 	.word	index@(_ZN4vllm35silu_and_mul_per_block_quant_kernelIfN3c1013Float8_e4m3fnELb0ELi128EEEvPT0_PfPKT_PKfi)
        /*0020*/ 	.word	0x0000000e


	//----- nvinfo : EIATTR_FRAME_SIZE
	.align		4
.L_35:
        /*0024*/ 	.byte	0x04, 0x11
        /*0026*/ 	.short	(.L_37 - .L_36)
	.align		4
.L_36:
        /*0028*/ 	.word	index@(_ZN4vllm35silu_and_mul_per_block_quant_kernelIfN3c1013Float8_e4m3fnELb0ELi128EEEvPT0_PfPKT_PKfi)
        /*002c*/ 	.word	0x00000000


	//----- nvinfo : EIATTR_REGCOUNT
	.align		4
.L_37:
        /*0030*/ 	.byte	0x04, 0x2f
        /*0032*/ 	.short	(.L_39 - .L_38)
	.align		4
.L_38:
        /*0034*/ 	.word	index@(_ZN4vllm35silu_and_mul_per_block_quant_kernelIfN3c1013Float8_e4m3fnELb1ELi64EEEvPT0_PfPKT_PKfi)
        /*0038*/ 	.word	0x0000000e


	//----- nvinfo : EIATTR_FRAME_SIZE
	.align		4
.L_39:
        /*003c*/ 	.byte	0x04, 0x11
        /*003e*/ 	.short	(.L_41 - .L_40)
	.align		4
.L_40:
        /*0040*/ 	.word	index@(_ZN4vllm35silu_and_mul_per_block_quant_kernelIfN3c1013Float8_e4m3fnELb1ELi64EEEvPT0_PfPKT_PKfi)
        /*0044*/ 	.word	0x00000000


	//----- nvinfo : EIATTR_REGCOUNT
	.align		4
.L_41:
        /*0048*/ 	.byte	0x04, 0x2f
        /*004a*/ 	.short	(.L_43 - .L_42)
	.align		4
.L_42:
        /*004c*/ 	.word	index@(_ZN4vllm35silu_and_mul_per_block_quant_kernelIfN3c1013Float8_e4m3fnELb0ELi64EEEvPT0_PfPKT_PKfi)
        /*0050*/ 	.word	0x0000000e


	//----- nvinfo : EIATTR_FRAME_SIZE
	.align		4
.L_43:
        /*0054*/ 	.byte	0x04, 0x11
        /*0056*/ 	.short	(.L_45 - .L_44)
	.align		4
.L_44:
        /*0058*/ 	.word	index@(_ZN4vllm35silu_and_mul_per_block_quant_kernelIfN3c1013Float8_e4m3fnELb0ELi64EEEvPT0_PfPKT_PKfi)
        /*005c*/ 	.word	0x00000000


	//----- nvinfo : EIATTR_REGCOUNT
	.align		4
.L_45:
        /*0060*/ 	.byte	0x04, 0x2f
        /*0062*/ 	.short	(.L_47 - .L_46)
	.align		4
.L_46:
        /*0064*/ 	.word	index@(_ZN4vllm35silu_and_mul_per_block_quant_kernelIfaLb1ELi128EEEvPT0_PfPKT_PKfi)
        /*0068*/ 	.word	0x0000000e


	//----- nvinfo : EIATTR_FRAME_SIZE
	.align		4
.L_47:
        /*006c*/ 	.byte	0x04, 0x11
        /*006e*/ 	.short	(.L_49 - .L_48)
	.align		4
.L_48:
        /*0070*/ 	.word	index@(_ZN4vllm35silu_and_mul_per_block_quant_kernelIfaLb1ELi128EEEvPT0_PfPKT_PKfi)
        /*0074*/ 	.word	0x00000000


	//----- nvinfo : EIATTR_REGCOUNT
	.align		4
.L_49:
        /*0078*/ 	.byte	0x04, 0x2f
        /*007a*/ 	.short	(.L_51 - .L_50)
	.align		4
.L_50:
        /*007c*/ 	.word	index@(_ZN4vllm35silu_and_mul_per_block_quant_kernelIfaLb0ELi128EEEvPT0_PfPKT_PKfi)
        /*0080*/ 	.word	0x0000000e


	//----- nvinfo : EIATTR_FRAME_SIZE
	.align		4
.L_51:
        /*0084*/ 	.byte	0x04, 0x11
        /*0086*/ 	.short	(.L_53 - .L_52)
	.align		4
.L_52:
        /*0088*/ 	.word	index@(_ZN4vllm35silu_and_mul_per_block_quant_kernelIfaLb0ELi128EEEvPT0_PfPKT_PKfi)
        /*008c*/ 	.word	0x00000000


	//----- nvinfo : EIATTR_REGCOUNT
	.align		4
.L_53:
        /*0090*/ 	.byte	0x04, 0x2f
        /*0092*/ 	.short	(.L_55 - .L_54)
	.align		4
.L_54:
        /*0094*/ 	.word	index@(_ZN4vllm35silu_and_mul_per_block_quant_kernelIfaLb1ELi64EEEvPT0_PfPKT_PKfi)
        /*0098*/ 	.word	0x0000000e


	//----- nvinfo : EIATTR_FRAME_SIZE
	.align		4
.L_55:
        /*009c*/ 	.byte	0x04, 0x11
        /*009e*/ 	.short	(.L_57 - .L_56)
	.align		4
.L_56:
        /*00a0*/ 	.word	index@(_ZN4vllm35silu_and_mul_per_block_quant_kernelIfaLb1ELi64EEEvPT0_PfPKT_PKfi)
        /*00a4*/ 	.word	0x00000000


	//----- nvinfo : EIATTR_REGCOUNT
	.align		4
.L_57:
        /*00a8*/ 	.byte	0x04, 0x2f
        /*00aa*/ 	.short	(.L_59 - .L_58)
	.align		4
.L_58:
        /*00ac*/ 	.word	index@(_ZN4vllm35silu_and_mul_per_block_quant_kernelIfaLb0ELi64EEEvPT0_PfPKT_PKfi)
        /*00b0*/ 	.word	0x0000000e


	//----- nvinfo : EIATTR_FRAME_SIZE
	.align		4
.L_59:
        /*00b4*/ 	.byte	0x04, 0x11
        /*00b6*/ 	.short	(.L_61 - .L_60)
	.align		4
.L_60:
        /*00b8*/ 	.word	index@(_ZN4vllm35silu_and_mul_per_block_quant_kernelIfaLb0ELi64EEEvPT0_PfPKT_PKfi)
        /*00bc*/ 	.word	0x00000000


	//----- nvinfo : EIATTR_REGCOUNT
	.align		4
.L_61:
        /*00c0*/ 	.byte	0x04, 0x2f
        /*00c2*/ 	.short	(.L_63 - .L_62)
	.align		4
.L_62:
        /*00c4*/ 	.word	index@(_ZN4vllm35silu_and_mul_per_block_quant_kernelIN3c104HalfENS1_13Float8_e4m3fnELb1ELi128EEEvPT0_PfPKT_PKfi)
        /*00c8*/ 	.word	0x0000000e


	//----- nvinfo : EIATTR_FRAME_SIZE
	.align		4
.L_63:
        /*00cc*/ 	.byte	0x04, 0x11
        /*00ce*/ 	.short	(.L_65 - .L_64)
	.align		4
.L_64:
        /*00d0*/ 	.word	index@(_ZN4vllm35silu_and_mul_per_block_quant_kernelIN3c104HalfENS1_13Float8_e4m3fnELb1ELi128EEEvPT0_PfPKT_PKfi)
        /*00d4*/ 	.word	0x00000000


	//----- nvinfo : EIATTR_REGCOUNT
	.align		4
.L_65:
        /*00d8*/ 	.byte	0x04, 0x2f
        /*00da*/ 	.short	(.L_67 - .L_66)
	.align		4
.L_66:
        /*00dc*/ 	.word	index@(_ZN4vllm35silu_and_mul_per_block_quant_kernelIN3c104HalfENS1_13Float8_e4m3fnELb0ELi128EEEvPT0_PfPKT_PKfi)
        /*00e0*/ 	.word	0x0000000e


	//----- nvinfo : EIATTR_FRAME_SIZE
	.align		4
.L_67:
        /*00e4*/ 	.byte	0x04, 0x11
        /*00e6*/ 	.short	(.L_69 - .L_68)
	.align		4
.L_68:
        /*00e8*/ 	.word	index@(_ZN4vllm35silu_and_mul_per_block_quant_kernelIN3c104HalfENS1_13Float8_e4m3fnELb0ELi128EEEvPT0_PfPKT_PKfi)
        /*00ec*/ 	.word	0x00000000


	//----- nvinfo : EIATTR_REGCOUNT
	.align		4
.L_69:
        /*00f0*/ 	.byte	0x04, 0x2f
        /*00f2*/ 	.short	(.L_71 - .L_70)
	.align		4
.L_70:
        /*00f4*/ 	.word	index@(_ZN4vllm35silu_and_mul_per_block_quant_kernelIN3c104HalfENS1_13Float8_e4m3fnELb1ELi64EEEvPT0_PfPKT_PKfi)
        /*00f8*/ 	.word	0x0000000e


	//----- nvinfo : EIATTR_FRAME_SIZE
	.align		4
.L_71:
        /*00fc*/ 	.byte	0x04, 0x11
        /*00fe*/ 	.short	(.L_73 - .L_72)
	.align		4
.L_72:
        /*0100*/ 	.word	index@(_ZN4vllm35silu_and_mul_per_block_quant_kernelIN3c104HalfENS1_13Float8_e4m3fnELb1ELi64EEEvPT0_PfPKT_PKfi)
        /*0104*/ 	.word	0x00000000


	//----- nvinfo : EIATTR_REGCOUNT
	.align		4
.L_73:
        /*0108*/ 	.byte	0x04, 0x2f
        /*010a*/ 	.short	(.L_75 - .L_74)
	.align		4
.L_74:
        /*010c*/ 	.word	index@(_ZN4vllm35silu_and_mul_per_block_quant_kernelIN3c104HalfENS1_13Float8_e4m3fnELb0ELi64EEEvPT0_PfPKT_PKfi)
        /*0110*/ 	.word	0x0000000e


	//----- nvinfo : EIATTR_FRAME_SIZE
	.align		4
.L_75:
        /*0114*/ 	.byte	0x04, 0x11
        /*0116*/ 	.short	(.L_77 - .L_76)
	.align		4
.L_76:
        /*0118*/ 	.word	index@(_ZN4vllm35silu_and_mul_per_block_quant_kernelIN3c104HalfENS1_13Float8_e4m3fnELb0ELi64EEEvPT0_PfPKT_PKfi)
        /*011c*/ 	.word	0x00000000


	//----- nvinfo : EIATTR_REGCOUNT
	.align		4
.L_77:
        /*0120*/ 	.byte	0x04, 0x2f
        /*0122*/ 	.short	(.L_79 - .L_78)
	.align		4
.L_78:
        /*0124*/ 	.word	index@(_ZN4vllm35silu_and_mul_per_block_quant_kernelIN3c104HalfEaLb1ELi128EEEvPT0_PfPKT_PKfi)
        /*0128*/ 	.word	0x0000000e


	//----- nvinfo : EIATTR_FRAME_SIZE
	.align		4
.L_79:
        /*012c*/ 	.byte	0x04, 0x11
        /*012e*/ 	.short	(.L_81 - .L_80)
	.align		4
.L_80:
        /*0130*/ 	.word	index@(_ZN4vllm35silu_and_mul_per_block_quant_kernelIN3c104HalfEaLb1ELi128EEEvPT0_PfPKT_PKfi)
        /*0134*/ 	.word	0x00000000


	//----- nvinfo : EIATTR_REGCOUNT
	.align		4
.L_81:
        /*0138*/ 	.byte	0x04, 0x2f
        /*013a*/ 	.short	(.L_83 - .L_82)
	.align		4
.L_82:
        /*013c*/ 	.word	index@(_ZN4vllm35silu_and_mul_per_block_quant_kernelIN3c104HalfEaLb0ELi128EEEvPT0_PfPKT_PKfi)
        /*0140*/ 	.word	0x0000000e


	//----- nvinfo : EIATTR_FRAME_SIZE
	.align		4
.L_83:
        /*0144*/ 	.byte	0x04, 0x11
        /*0146*/ 	.short	(.L_85 - .L_84)
	.align		4
.L_84:
        /*0148*/ 	.word	index@(_ZN4vllm35silu_and_mul_per_block_quant_kernelIN3c104HalfEaLb0ELi128EEEvPT0_PfPKT_PKfi)
        /*014c*/ 	.word	0x00000000


	//----- nvinfo : EIATTR_REGCOUNT
	.align		4
.L_85:
        /*0150*/ 	.byte	0x04, 0x2f
        /*0152*/ 	.short	(.L_87 - .L_86)
	.align		4
.L_86:
        /*0154*/ 	.word	index@(_ZN4vllm35silu_and_mul_per_block_quant_kernelIN3c104HalfEaLb1ELi64EEEvPT0_PfPKT_PKfi)
        /*0158*/ 	.word	0x0000000e


	//----- nvinfo : EIATTR_FRAME_SIZE
	.align		4
.L_87:
        /*015c*/ 	.byte	0x04, 0x11
        /*015e*/ 	.short	(.L_89 - .L_88)
	.align		4
.L_88:
        /*0160*/ 	.word	index@(_ZN4vllm35silu_and_mul_per_block_quant_kernelIN3c104HalfEaLb1ELi64EEEvPT0_PfPKT_PKfi)
        /*0164*/ 	.word	0x00000000


	//----- nvinfo : EIATTR_REGCOUNT
	.align		4
.L_89:
        /*0168*/ 	.byte	0x04, 0x2f
        /*016a*/ 	.short	(.L_91 - .L_90)
	.align		4
.L_90:
        /*016c*/ 	.word	index@(_ZN4vllm35silu_and_mul_per_block_quant_kernelIN3c104HalfEaLb0ELi64EEEvPT0_PfPKT_PKfi)
        /*0170*/ 	.word	0x0000000e


	//----- nvinfo : EIATTR_FRAME_SIZE
	.align		4
.L_91:
        /*0174*/ 	.byte	0x04, 0x11
        /*0176*/ 	.short	(.L_93 - .L_92)
	.align		4
.L_92:
        /*0178*/ 	.word	index@(_ZN4vllm35silu_and_mul_per_block_quant_kernelIN3c104HalfEaLb0ELi64EEEvPT0_PfPKT_PKfi)
        /*017c*/ 	.word	0x00000000


	//----- nvinfo : EIATTR_REGCOUNT
	.align		4
.L_93:
        /*0180*/ 	.byte	0x04, 0x2f
        /*0182*/ 	.short	(.L_95 - .L_94)
	.align		4
.L_94:
        /*0184*/ 	.word	index@(_ZN4vllm35silu_and_mul_per_block_quant_kernelIN3c108BFloat16ENS1_13Float8_e4m3fnELb1ELi128EEEvPT0_PfPKT_PKfi)
        /*0188*/ 	.word	0x0000000e


	//----- nvinfo : EIATTR_FRAME_SIZE
	.align		4
.L_95:
        /*018c*/ 	.byte	0x04, 0x11
        /*018e*/ 	.short	(.L_97 - .L_96)
	.align		4
.L_96:
        /*0190*/ 	.word	index@(_ZN4vllm35silu_and_mul_per_block_quant_kernelIN3c108BFloat16ENS1_13Float8_e4m3fnELb1ELi128EEEvPT0_PfPKT_PKfi)
        /*0194*/ 	.word	0x00000000


	//----- nvinfo : EIATTR_REGCOUNT
	.align		4
.L_97:
        /*0198*/ 	.byte	0x04, 0x2f
        /*019a*/ 	.short	(.L_99 - .L_98)
	.align		4
.L_98:
        /*019c*/ 	.word	index@(_ZN4vllm35silu_and_mul_per_block_quant_kernelIN3c108BFloat16ENS1_13Float8_e4m3fnELb0ELi128EEEvPT0_PfPKT_PKfi)
        /*01a0*/ 	.word	0x0000000e


	//----- nvinfo : EIATTR_FRAME_SIZE
	.align		4
.L_99:
        /*01a4*/ 	.byte	0x04, 0x11
        /*01a6*/ 	.short	(.L_101 - .L_100)
	.align		4
.L_100:
        /*01a8*/ 	.word	index@(_ZN4vllm35silu_and_mul_per_block_quant_kernelIN3c108BFloat16ENS1_13Float8_e4m3fnELb0ELi128EEEvPT0_PfPKT_PKfi)
        /*01ac*/ 	.word	0x00000000


	//----- nvinfo : EIATTR_REGCOUNT
	.align		4
.L_101:
        /*01b0*/ 	.byte	0x04, 0x2f
        /*01b2*/ 	.short	(.L_103 - .L_102)
	.align		4
.L_102:
        /*01b4*/ 	.word	index@(_ZN4vllm35silu_and_mul_per_block_quant_kernelIN3c108BFloat16ENS1_13Float8_e4m3fnELb1ELi64EEEvPT0_PfPKT_PKfi)
        /*01b8*/ 	.word	0x0000000e


	//----- nvinfo : EIATTR_FRAME_SIZE
	.align		4
.L_103:
        /*01bc*/ 	.byte	0x04, 0x11
        /*01be*/ 	.short	(.L_105 - .L_104)
	.align		4
.L_104:
        /*01c0*/ 	.word	index@(_ZN4vllm35silu_and_mul_per_block_quant_kernelIN3c108BFloat16ENS1_13Float8_e4m3fnELb1ELi64EEEvPT0_PfPKT_PKfi)
        /*01c4*/ 	.word	0x00000000


	//----- nvinfo : EIATTR_REGCOUNT
	.align		4
.L_105:
        /*01c8*/ 	.byte	0x04, 0x2f
        /*01ca*/ 	.short	(.L_107 - .L_106)
	.align		4
.L_106:
        /*01cc*/ 	.word	index@(_ZN4vllm35silu_and_mul_per_block_quant_kernelIN3c108BFloat16ENS1_13Float8_e4m3fnELb0ELi64EEEvPT0_PfPKT_PKfi)
        /*01d0*/ 	.word	0x0000000e


	//----- nvinfo : EIATTR_FRAME_SIZE
	.align		4
.L_107:
        /*01d4*/ 	.byte	0x04, 0x11
        /*01d6*/ 	.short	(.L_109 - .L_108)
	.align		4
.L_108:
        /*01d8*/ 	.word	index@(_ZN4vllm35silu_and_mul_per_block_quant_kernelIN3c108BFloat16ENS1_13Float8_e4m3fnELb0ELi64EEEvPT0_PfPKT_PKfi)
        /*01dc*/ 	.word	0x00000000


	//----- nvinfo : EIATTR_REGCOUNT
	.align		4
.L_109:
        /*01e0*/ 	.byte	0x04, 0x2f
        /*01e2*/ 	.short	(.L_111 - .L_110)
	.align		4
.L_110:
        /*01e4*/ 	.word	index@(_ZN4vllm35silu_and_mul_per_block_quant_kernelIN3c108BFloat16EaLb1ELi128EEEvPT0_PfPKT_PKfi)
        /*01e8*/ 	.word	0x0000000e


	//----- nvinfo : EIATTR_FRAME_SIZE
	.align		4
.L_111:
        /*01ec*/ 	.byte	0x04, 0x11
        /*01ee*/ 	.short	(.L_113 - .L_112)
	.align		4
.L_112:
        /*01f0*/ 	.word	index@(_ZN4vllm35silu_and_mul_per_block_quant_kernelIN3c108BFloat16EaLb1ELi128EEEvPT0_PfPKT_PKfi)
        /*01f4*/ 	.word	0x00000000


	//----- nvinfo : EIATTR_REGCOUNT
	.align		4
.L_113:
        /*01f8*/ 	.byte	0x04, 0x2f
        /*01fa*/ 	.short	(.L_115 - .L_114)
	.align		4
.L_114:
        /*01fc*/ 	.word	index@(_ZN4vllm35silu_and_mul_per_block_quant_kernelIN3c108BFloat16EaLb0ELi128EEEvPT0_PfPKT_PKfi)
        /*0200*/ 	.word	0x0000000e


	//----- nvinfo : EIATTR_FRAME_SIZE
	.align		4
.L_115:
        /*0204*/ 	.byte	0x04, 0x11
        /*0206*/ 	.short	(.L_117 - .L_116)
	.align		4
.L_116:
        /*0208*/ 	.word	index@(_ZN4vllm35silu_and_mul_per_block_quant_kernelIN3c108BFloat16EaLb0ELi128EEEvPT0_PfPKT_PKfi)
        /*020c*/ 	.word	0x00000000


	//----- nvinfo : EIATTR_REGCOUNT
	.align		4
.L_117:
        /*0210*/ 	.byte	0x04, 0x2f
        /*0212*/ 	.short	(.L_119 - .L_118)
	.align		4
.L_118:
        /*0214*/ 	.word	index@(_ZN4vllm35silu_and_mul_per_block_quant_kernelIN3c108BFloat16EaLb1ELi64EEEvPT0_PfPKT_PKfi)
        /*0218*/ 	.word	0x0000000e


	//----- nvinfo : EIATTR_FRAME_SIZE
	.align		4
.L_119:
        /*021c*/ 	.byte	0x04, 0x11
        /*021e*/ 	.short	(.L_121 - .L_120)
	.align		4
.L_120:
        /*0220*/ 	.word	index@(_ZN4vllm35silu_and_mul_per_block_quant_kernelIN3c108BFloat16EaLb1ELi64EEEvPT0_PfPKT_PKfi)
        /*0224*/ 	.word	0x00000000


	//----- nvinfo : EIATTR_REGCOUNT
	.align		4
.L_121:
        /*0228*/ 	.byte	0x04, 0x2f
        /*022a*/ 	.short	(.L_123 - .L_122)
	.align		4
.L_122:
        /*022c*/ 	.word	index@(_ZN4vllm35silu_and_mul_per_block_quant_kernelIN3c108BFloat16EaLb0ELi64EEEvPT0_PfPKT_PKfi)
        /*0230*/ 	.word	0x0000000e


	//----- nvinfo : EIATTR_FRAME_SIZE
	.align		4
.L_123:
        /*0234*/ 	.byte	0x04, 0x11
        /*0236*/ 	.short	(.L_125 - .L_124)
	.align		4
.L_124:
        /*0238*/ 	.word	index@(_ZN4vllm35silu_and_mul_per_block_quant_kernelIN3c108BFloat16EaLb0ELi64EEEvPT0_PfPKT_PKfi)
        /*023c*/ 	.word	0x00000000


	//----- nvinfo : EIATTR_MIN_STACK_SIZE
	.align		4
.L_125:
        /*0240*/ 	.byte	0x04, 0x12
        /*0242*/ 	.short	(.L_127 - .L_126)
	.align		4
.L_126:
        /*0244*/ 	.word	index@(_ZN4vllm35silu_and_mul_per_block_quant_kernelIN3c108BFloat16EaLb0ELi64EEEvPT0_PfPKT_PKfi)
        /*0248*/ 	.word	0x00000000


	//----- nvinfo : EIATTR_MIN_STACK_SIZE
	.align		4
.L_127:
        /*024c*/ 	.byte	0x04, 0x12
        /*024e*/ 	.short	(.L_129 - .L_128)
	.align		4
.L_128:
        /*0250*/ 	.word	index@(_ZN4vllm35silu_and_mul_per_block_quant_kernelIN3c108BFloat16EaLb1ELi64EEEvPT0_PfPKT_PKfi)
        /*0254*/ 	.word	0x00000000


	//----- nvinfo : EIATTR_MIN_STACK_SIZE
	.align		4
.L_129:
        /*0258*/ 	.byte	0x04, 0x12
        /*025a*/ 	.short	(.L_131 - .L_130)
	.align		4
.L_130:
        /*025c*/ 	.word	index@(_ZN4vllm35silu_and_mul_per_block_quant_kernelIN3c108BFloat16EaLb0ELi128EEEvPT0_PfPKT_PKfi)
        /*0260*/ 	.word	0x00000000


	//----- nvinfo : EIATTR_MIN_STACK_SIZE
	.align		4
.L_131:
        /*0264*/ 	.byte	0x04, 0x12
        /*0266*/ 	.short	(.L_133 - .L_132)
	.align		4
.L_132:
        /*0268*/ 	.word	index@(_ZN4vllm35silu_and_mul_per_block_quant_kernelIN3c108BFloat16EaLb1ELi128EEEvPT0_PfPKT_PKfi)
        /*026c*/ 	.word	0x00000000


	//----- nvinfo : EIATTR_MIN_STACK_SIZE
	.align		4
.L_133:
        /*0270*/ 	.byte	0x04, 0x12
        /*0272*/ 	.short	(.L_135 - .L_134)
	.align		4
.L_134:
        /*0274*/ 	.word	index@(_ZN4vllm35silu_and_mul_per_block_quant_kernelIN3c108BFloat16ENS1_13Float8_e4m3fnELb0ELi64EEEvPT0_PfPKT_PKfi)
        /*0278*/ 	.word	0x00000000


	//----- nvinfo : EIATTR_MIN_STACK_SIZE
	.align		4
.L_135:
        /*027c*/ 	.byte	0x04, 0x12
        /*027e*/ 	.short	(.L_137 - .L_136)
	.align		4
.L_136:
        /*0280*/ 	.word	index@(_ZN4vllm35silu_and_mul_per_block_quant_kernelIN3c108BFloat16ENS1_13Float8_e4m3fnELb1ELi64EEEvPT0_PfPKT_PKfi)
        /*0284*/ 	.word	0x00000000


	//----- nvinfo : EIATTR_MIN_STACK_SIZE
	.align		4
.L_137:
        /*0288*/ 	.byte	0x04, 0x12
        /*028a*/ 	.short	(.L_139 - .L_138)
	.align		4
.L_138:
        /*028c*/ 	.word	index@(_ZN4vllm35silu_and_mul_per_block_quant_kernelIN3c108BFloat16ENS1_13Float8_e4m3fnELb0ELi128EEEvPT0_PfPKT_PKfi)
        /*0290*/ 	.word	0x00000000


	//----- nvinfo : EIATTR_MIN_STACK_SIZE
	.align		4
.L_139:
        /*0294*/ 	.byte	0x04, 0x12
        /*0296*/ 	.short	(.L_141 - .L_140)
	.align		4
.L_140:
        /*0298*/ 	.word	index@(_ZN4vllm35silu_and_mul_per_block_quant_kernelIN3c108BFloat16ENS1_13Float8_e4m3fnELb1ELi128EEEvPT0_PfPKT_PKfi)
        /*029c*/ 	.word	0x00000000


	//----- nvinfo : EIATTR_MIN_STACK_SIZE
	.align		4
.L_141:
        /*02a0*/ 	.byte	0x04, 0x12
        /*02a2*/ 	.short	(.L_143 - .L_142)
	.align		4
.L_142:
        /*02a4*/ 	.word	index@(_ZN4vllm35silu_and_mul_per_block_quant_kernelIN3c104HalfEaLb0ELi64EEEvPT0_PfPKT_PKfi)
        /*02a8*/ 	.word	0x00000000


	//----- nvinfo : EIATTR_MIN_STACK_SIZE
	.align		4
.L_143:
        /*02ac*/ 	.byte	0x04, 0x12
        /*02ae*/ 	.short	(.L_145 - .L_144)
	.align		4
.L_144:
        /*02b0*/ 	.word	index@(_ZN4vllm35silu_and_mul_per_block_quant_kernelIN3c104HalfEaLb1ELi64EEEvPT0_PfPKT_PKfi)
        /*02b4*/ 	.word	0x00000000


	//----- nvinfo : EIATTR_MIN_STACK_SIZE
	.align		4
.L_145:
        /*02b8*/ 	.byte	0x04, 0x12
        /*02ba*/ 	.short	(.L_147 - .L_146)
	.align		4
.L_146:
        /*02bc*/ 	.word	index@(_ZN4vllm35silu_and_mul_per_block_quant_kernelIN3c104HalfEaLb0ELi128EEEvPT0_PfPKT_PKfi)
        /*02c0*/ 	.word	0x00000000


	//----- nvinfo : EIATTR_MIN_STACK_SIZE
	.align		4
.L_147:
        /*02c4*/ 	.byte	0x04, 0x12
        /*02c6*/ 	.short	(.L_149 - .L_148)
	.align		4
.L_148:
        /*02c8*/ 	.word	index@(_ZN4vllm35silu_and_mul_per_block_quant_kernelIN3c104HalfEaLb1ELi128EEEvPT0_PfPKT_PKfi)
        /*02cc*/ 	.word	0x00000000


	//----- nvinfo : EIATTR_MIN_STACK_SIZE
	.align		4
.L_149:
        /*02d0*/ 	.byte	0x04, 0x12
        /*02d2*/ 	.short	(.L_151 - .L_150)
	.align		4
.L_150:
        /*02d4*/ 	.word	index@(_ZN4vllm35silu_and_mul_per_block_quant_kernelIN3c104HalfENS1_13Float8_e4m3fnELb0ELi64EEEvPT0_PfPKT_PKfi)
        /*02d8*/ 	.word	0x00000000


	//----- nvinfo : EIATTR_MIN_STACK_SIZE
	.align		4
.L_151:
        /*02dc*/ 	.byte	0x04, 0x12
        /*02de*/ 	.short	(.L_153 - .L_152)
	.align		4
.L_152:
        /*02e0*/ 	.word	index@(_ZN4vllm35silu_and_mul_per_block_quant_kernelIN3c104HalfENS1_13Float8_e4m3fnELb1ELi64EEEvPT0_PfPKT_PKfi)
        /*02e4*/ 	.word	0x00000000


	//----- nvinfo : EIATTR_MIN_STACK_SIZE
	.align		4
.L_153:
        /*02e8*/ 	.byte	0x04, 0x12
        /*02ea*/ 	.short	(.L_155 - .L_154)
	.align		4
.L_154:
        /*02ec*/ 	.word	index@(_ZN4vllm35silu_and_mul_per_block_quant_kernelIN3c104HalfENS1_13Float8_e4m3fnELb0ELi128EEEvPT0_PfPKT_PKfi)
        /*02f0*/ 	.word	0x00000000


	//----- nvinfo : EIATTR_MIN_STACK_SIZE
	.align		4
.L_155:
        /*02f4*/ 	.byte	0x04, 0x12
        /*02f6*/ 	.short	(.L_157 - .L_156)
	.align		4
.L_156:
        /*02f8*/ 	.word	index@(_ZN4vllm35silu_and_mul_per_block_quant_kernelIN3c104HalfENS1_13Float8_e4m3fnELb1ELi128EEEvPT0_PfPKT_PKfi)
        /*02fc*/ 	.word	0x00000000


	//----- nvinfo : EIATTR_MIN_STACK_SIZE
	.align		4
.L_157:
        /*0300*/ 	.byte	0x04, 0x12
        /*0302*/ 	.short	(.L_159 - .L_158)
	.align		4
.L_158:
        /*0304*/ 	.word	index@(_ZN4vllm35silu_and_mul_per_block_quant_kernelIfaLb0ELi64EEEvPT0_PfPKT_PKfi)
        /*0308*/ 	.word	0x00000000


	//----- nvinfo : EIATTR_MIN_STACK_SIZE
	.align		4
.L_159:
        /*030c*/ 	.byte	0x04, 0x12
        /*030e*/ 	.short	(.L_161 - .L_160)
	.align		4
.L_160:
        /*0310*/ 	.word	index@(_ZN4vllm35silu_and_mul_per_block_quant_kernelIfaLb1ELi64EEEvPT0_PfPKT_PKfi)
        /*0314*/ 	.word	0x00000000


	//----- nvinfo : EIATTR_MIN_STACK_SIZE
	.align		4
.L_161:
        /*0318*/ 	.byte	0x04, 0x12
        /*031a*/ 	.short	(.L_163 - .L_162)
	.align		4
.L_162:
        /*031c*/ 	.word	index@(_ZN4vllm35silu_and_mul_per_block_quant_kernelIfaLb0ELi128EEEvPT0_PfPKT_PKfi)
        /*0320*/ 	.word	0x00000000


	//----- nvinfo : EIATTR_MIN_STACK_SIZE
	.align		4
.L_163:
        /*0324*/ 	.byte	0x04, 0x12
        /*0326*/ 	.short	(.L_165 - .L_164)
	.align		4
.L_164:
        /*0328*/ 	.word	index@(_ZN4vllm35silu_and_mul_per_block_quant_kernelIfaLb1ELi128EEEvPT0_PfPKT_PKfi)
        /*032c*/ 	.word	0x00000000


	//----- nvinfo : EIATTR_MIN_STACK_SIZE
	.align		4
.L_165:
        /*0330*/ 	.byte	0x04, 0x12
        /*0332*/ 	.short	(.L_167 - .L_166)
	.align		4
.L_166:
        /*0334*/ 	.word	index@(_ZN4vllm35silu_and_mul_per_block_quant_kernelIfN3c1013Float8_e4m3fnELb0ELi64EEEvPT0_PfPKT_PKfi)
        /*0338*/ 	.word	0x00000000


	//----- nvinfo : EIATTR_MIN_STACK_SIZE
	.align		4
.L_167:
        /*033c*/ 	.byte	0x04, 0x12
        /*033e*/ 	.short	(.L_169 - .L_168)
	.align		4
.L_168:
        /*0340*/ 	.word	index@(_ZN4vllm35silu_and_mul_per_block_quant_kernelIfN3c1013Float8_e4m3fnELb1ELi64EEEvPT0_PfPKT_PKfi)
        /*0344*/ 	.word	0x00000000


	//----- nvinfo : EIATTR_MIN_STACK_SIZE
	.align		4
.L_169:
        /*0348*/ 	.byte	0x04, 0x12
        /*034a*/ 	.short	(.L_171 - .L_170)
	.align		4
.L_170:
        /*034c*/ 	.word	index@(_ZN4vllm35silu_and_mul_per_block_quant_kernelIfN3c1013Float8_e4m3fnELb0ELi128EEEvPT0_PfPKT_PKfi)
        /*0350*/ 	.word	0x00000000


	//----- nvinfo : EIATTR_MIN_STACK_SIZE
	.align		4
.L_171:
        /*0354*/ 	.byte	0x04, 0x12
        /*0356*/ 	.short	(.L_173 - .L_172)
	.align		4
.L_172:
        /*0358*/ 	.word	index@(_ZN4vllm35silu_and_mul_per_block_quant_kernelIfN3c1013Float8_e4m3fnELb1ELi128EEEvPT0_PfPKT_PKfi)
        /*035c*/ 	.word	0x00000000
.L_173:


//--------------------- .nv.compat                --------------------------
	.section	.nv.compat,"",@"SHT_CUDA_COMPAT_INFO"
	.align	4
        /*0000*/ 	.byte	0x02, 0x09, 0x01, 0x00, 0x02, 0x02, 0x01, 0x00, 0x02, 0x05, 0x05, 0x00, 0x03, 0x07, 0x01, 0x01
        /*0010*/ 	.byte	0x02, 0x03, 0x00, 0x00, 0x02, 0x06, 0x01, 0x00, 0x04, 0x0b, 0x08, 0x00, 0x00, 0x00, 0x00, 0x00
        /*0020*/ 	.byte	0x00, 0x00, 0x00, 0x00


//--------------------- .nv.info._ZN4vllm35silu_and_mul_per_block_quant_kernelIN3c108BFloat16EaLb0ELi64EEEvPT0_PfPKT_PKfi --------------------------
	.section	.nv.info._ZN4vllm35silu_and_mul_per_block_quant_kernelIN3c108BFloat16EaLb0ELi64EEEvPT0_PfPKT_PKfi,"",@"SHT_CUDA_INFO"
	.sectionflags	@""
	.align	4


	//----- nvinfo : EIATTR_CUDA_API_VERSION
	.align		4
        /*0000*/ 	.byte	0x04, 0x37
        /*0002*/ 	.short	(.L_175 - .L_174)
.L_174:
        /*0004*/ 	.word	0x00000082


	//----- nvinfo : EIATTR_KPARAM_INFO
	.align		4
.L_175:
        /*0008*/ 	.byte	0x04, 0x17
        /*000a*/ 	.short	(.L_177 - .L_176)
.L_176:
        /*000c*/ 	.word	0x00000000
        /*0010*/ 	.short	0x0004
        /*0012*/ 	.short	0x0020
        /*0014*/ 	.byte	0x00, 0xf0, 0x11, 0x00


	//----- nvinfo : EIATTR_KPARAM_INFO
	.align		4
.L_177:
        /*0018*/ 	.byte	0x04, 0x17
        /*001a*/ 	.short	(.L_179 - .L_178)
.L_178:
        /*001c*/ 	.word	0x00000000
        /*0020*/ 	.short	0x0003
        /*0022*/ 	.short	0x0018
        /*0024*/ 	.byte	0x00, 0xf0, 0x21, 0x00


	//----- nvinfo : EIATTR_KPARAM_INFO
	.align		4
.L_179:
        /*0028*/ 	.byte	0x04, 0x17
        /*002a*/ 	.short	(.L_181 - .L_180)
.L_180:
        /*002c*/ 	.word	0x00000000
        /*0030*/ 	.short	0x0002
        /*0032*/ 	.short	0x0010
        /*0034*/ 	.byte	0x00, 0xf0, 0x21, 0x00


	//----- nvinfo : EIATTR_KPARAM_INFO
	.align		4
.L_181:
        /*0038*/ 	.byte	0x04, 0x17
        /*003a*/ 	.short	(.L_183 - .L_182)
.L_182:
        /*003c*/ 	.word	0x00000000
        /*0040*/ 	.short	0x0001
        /*0042*/ 	.short	0x0008
        /*0044*/ 	.byte	0x00, 0xf0, 0x21, 0x00


	//----- nvinfo : EIATTR_KPARAM_INFO
	.align		4
.L_183:
        /*0048*/ 	.byte	0x04, 0x17
        /*004a*/ 	.short	(.L_185 - .L_184)
.L_184:
        /*004c*/ 	.word	0x00000000
        /*0050*/ 	.short	0x0000
        /*0052*/ 	.short	0x0000
        /*0054*/ 	.byte	0x00, 0xf0, 0x21, 0x00


	//----- nvinfo : EIATTR_SPARSE_MMA_MASK
	.align		4
.L_185:
        /*0058*/ 	.byte	0x03, 0x50
        /*005a*/ 	.short	0x0000


	//----- nvinfo : EIATTR_MAXREG_COUNT
	.align		4
        /*005c*/ 	.byte	0x03, 0x1b
        /*005e*/ 	.short	0x00ff


	//----- nvinfo : EIATTR_NUM_BARRIERS
	.align		4
        /*0060*/ 	.byte	0x02, 0x4c
        /*0062*/ 	.byte	0x01
	.zero		1


	//----- nvinfo : EIATTR_MERCURY_ISA_VERSION
	.align		4
        /*0064*/ 	.byte	0x03, 0x5f
        /*0066*/ 	.short	0x0101


	//----- nvinfo : EIATTR_EXIT_INSTR_OFFSETS
	.align		4
        /*0068*/ 	.byte	0x04, 0x1c
        /*006a*/ 	.short	(.L_187 - .L_186)


	//   ....[0]....
.L_186:
        /*006c*/ 	.word	0x000006d0


	//----- nvinfo : EIATTR_CRS_STACK_SIZE
	.align		4
.L_187:
        /*0070*/ 	.byte	0x04, 0x1e
        /*0072*/ 	.short	(.L_189 - .L_188)
.L_188:
        /*0074*/ 	.word	0x00000000


	//----- nvinfo : EIATTR_CBANK_PARAM_SIZE
	.align		4
.L_189:
        /*0078*/ 	.byte	0x03, 0x19
        /*007a*/ 	.short	0x0024


	//----- nvinfo : EIATTR_PARAM_CBANK
	.align		4
        /*007c*/ 	.byte	0x04, 0x0a
        /*007e*/ 	.short	(.L_191 - .L_190)
	.align		4
.L_190:
        /*0080*/ 	.word	index@(.nv.constant0._ZN4vllm35silu_and_mul_per_block_quant_kernelIN3c108BFloat16EaLb0ELi64EEEvPT0_PfPKT_PKfi)
        /*0084*/ 	.short	0x0210
        /*0086*/ 	.short	0x0024


	//----- nvinfo : EIATTR_SW_WAR
	.align		4
.L_191:
        /*0088*/ 	.byte	0x04, 0x36
        /*008a*/ 	.short	(.L_193 - .L_192)
.L_192:
        /*008c*/ 	.word	0x00000008
.L_193:


//--------------------- .nv.info._ZN4vllm35silu_and_mul_per_block_quant_kernelIN3c108BFloat16EaLb1ELi64EEEvPT0_PfPKT_PKfi --------------------------
	.section	.nv.info._ZN4vllm35silu_and_mul_per_block_quant_kernelIN3c108BFloat16EaLb1ELi64EEEvPT0_PfPKT_PKfi,"",@"SHT_CUDA_INFO"
	.sectionflags	@""
	.align	4


	//----- nvinfo : EIATTR_CUDA_API_VERSION
	.align		4
        /*0000*/ 	.byte	0x04, 0x37
        /*0002*/ 	.short	(.L_195 - .L_194)
.L_194:
        /*0004*/ 	.word	0x00000082


	//----- nvinfo : EIATTR_KPARAM_INFO
	.align		4
.L_195:
        /*0008*/ 	.byte	0x04, 0x17
        /*000a*/ 	.short	(.L_197 - .L_196)
.L_196:
        /*000c*/ 	.word	0x00000000
        /*0010*/ 	.short	0x0004
        /*0012*/ 	.short	0x0020
        /*0014*/ 	.byte	0x00, 0xf0, 0x11, 0x00


	//----- nvinfo : EIATTR_KPARAM_INFO
	.align		4
.L_197:
        /*0018*/ 	.byte	0x04, 0x17
        /*001a*/ 	.short	(.L_199 - .L_198)
.L_198:
        /*001c*/ 	.word	0x00000000
        /*0020*/ 	.short	0x0003
        /*0022*/ 	.short	0x0018
        /*0024*/ 	.byte	0x00, 0xf0, 0x21, 0x00


	//----- nvinfo : EIATTR_KPARAM_INFO
	.align		4
.L_199:
        /*0028*/ 	.byte	0x04, 0x17
        /*002a*/ 	.short	(.L_201 - .L_200)
.L_200:
        /*002c*/ 	.word	0x00000000
        /*0030*/ 	.short	0x0002
        /*0032*/ 	.short	0x0010
        /*0034*/ 	.byte	0x00, 0xf0, 0x21, 0x00


	//----- nvinfo : EIATTR_KPARAM_INFO
	.align		4
.L_201:
        /*0038*/ 	.byte	0x04, 0x17
        /*003a*/ 	.short	(.L_203 - .L_202)
.L_202:
        /*003c*/ 	.word	0x00000000
        /*0040*/ 	.short	0x0001
        /*0042*/ 	.short	0x0008
        /*0044*/ 	.byte	0x00, 0xf0, 0x21, 0x00


	//----- nvinfo : EIATTR_KPARAM_INFO
	.align		4
.L_203:
        /*0048*/ 	.byte	0x04, 0x17
        /*004a*/ 	.short	(.L_205 - .L_204)
.L_204:
        /*004c*/ 	.word	0x00000000
        /*0050*/ 	.short	0x0000
        /*0052*/ 	.short	0x0000
        /*0054*/ 	.byte	0x00, 0xf0, 0x21, 0x00


	//----- nvinfo : EIATTR_SPARSE_MMA_MASK
	.align		4
.L_205:
        /*0058*/ 	.byte	0x03, 0x50
        /*005a*/ 	.short	0x0000


	//----- nvinfo : EIATTR_MAXREG_COUNT
	.align		4
        /*005c*/ 	.byte	0x03, 0x1b
        /*005e*/ 	.short	0x00ff


	//----- nvinfo : EIATTR_NUM_BARRIERS
	.align		4
        /*0060*/ 	.byte	0x02, 0x4c
        /*0062*/ 	.byte	0x01
	.zero		1


	//----- nvinfo : EIATTR_MERCURY_ISA_VERSION
	.align		4
        /*0064*/ 	.byte	0x03, 0x5f
        /*0066*/ 	.short	0x0101


	//----- nvinfo : EIATTR_EXIT_INSTR_OFFSETS
	.align		4
        /*0068*/ 	.byte	0x04, 0x1c
        /*006a*/ 	.short	(.L_207 - .L_206)


	//   ....[0]....
.L_206:
        /*006c*/ 	.word	0x000006d0


	//----- nvinfo : EIATTR_CRS_STACK_SIZE
	.align		4
.L_207:
        /*0070*/ 	.byte	0x04, 0x1e
        /*0072*/ 	.short	(.L_209 - .L_208)
.L_208:
        /*0074*/ 	.word	0x00000000


	//----- nvinfo : EIATTR_CBANK_PARAM_SIZE
	.align		4
.L_209:
        /*0078*/ 	.byte	0x03, 0x19
        /*007a*/ 	.short	0x0024


	//----- nvinfo : EIATTR_PARAM_CBANK
	.align		4
        /*007c*/ 	.byte	0x04, 0x0a
        /*007e*/ 	.short	(.L_211 - .L_210)
	.align		4
.L_210:
        /*0080*/ 	.word	index@(.nv.constant0._ZN4vllm35silu_and_mul_per_block_quant_kernelIN3c108BFloat16EaLb1ELi64EEEvPT0_PfPKT_PKfi)
        /*0084*/ 	.short	0x0210
        /*0086*/ 	.short	0x0024


	//----- nvinfo : EIATTR_SW_WAR
	.align		4
.L_211:
        /*0088*/ 	.byte	0x04, 0x36
        /*008a*/ 	.short	(.L_213 - .L_212)
.L_212:
        /*008c*/ 	.word	0x00000008
.L_213:


//--------------------- .nv.info._ZN4vllm35silu_and_mul_per_block_quant_kernelIN3c108BFloat16EaLb0ELi128EEEvPT0_PfPKT_PKfi --------------------------
	.section	.nv.info._ZN4vllm35silu_and_mul_per_block_quant_kernelIN3c108BFloat16EaLb0ELi128EEEvPT0_PfPKT_PKfi,"",@"SHT_CUDA_INFO"
	.sectionflags	@""
	.align	4


	//----- nvinfo : EIATTR_CUDA_API_VERSION
	.align		4
        /*0000*/ 	.byte	0x04, 0x37
        /*0002*/ 	.short	(.L_215 - .L_214)
.L_214:
        /*0004*/ 	.word	0x00000082


	//----- nvinfo : EIATTR_KPARAM_INFO
	.align		4
.L_215:
        /*0008*/ 	.byte	0x04, 0x17
        /*000a*/ 	.short	(.L_217 - .L_216)
.L_216:
        /*000c*/ 	.word	0x00000000
        /*0010*/ 	.short	0x0004
        /*0012*/ 	.short	0x0020
        /*0014*/ 	.byte	0x00, 0xf0, 0x11, 0x00


	//----- nvinfo : EIATTR_KPARAM_INFO
	.align		4
.L_217:
        /*0018*/ 	.byte	0x04, 0x17
        /*001a*/ 	.short	(.L_219 - .L_218)
.L_218:
        /*001c*/ 	.word	0x00000000
        /*0020*/ 	.short	0x0003
        /*0022*/ 	.short	0x0018
        /*0024*/ 	.byte	0x00, 0xf0, 0x21, 0x00


	//----- nvinfo : EIATTR_KPARAM_INFO
	.align		4
.L_219:
        /*0028*/ 	.byte	0x04, 0x17
        /*002a*/ 	.short	(.L_221 - .L_220)
.L_220:
        /*002c*/ 	.word	0x00000000
        /*0030*/ 	.short	0x0002
        /*0032*/ 	.short	0x0010
        /*0034*/ 	.byte	0x00, 0xf0, 0x21, 0x00


	//----- nvinfo : EIATTR_KPARAM_INFO
	.align		4
.L_221:
        /*0038*/ 	.byte	0x04, 0x17
        /*003a*/ 	.short	(.L_223 - .L_222)
.L_222:
        /*003c*/ 	.word	0x00000000
        /*0040*/ 	.short	0x0001
        /*0042*/ 	.short	0x0008
        /*0044*/ 	.byte	0x00, 0xf0, 0x21, 0x00


	//----- nvinfo : EIATTR_KPARAM_INFO
	.align		4
.L_223:
        /*0048*/ 	.byte	0x04, 0x17
        /*004a*/ 	.short	(.L_225 - .L_224)
.L_224:
        /*004c*/ 	.word	0x00000000
        /*0050*/ 	.short	0x0000
        /*0052*/ 	.short	0x0000
        /*0054*/ 	.byte	0x00, 0xf0, 0x21, 0x00


	//----- nvinfo : EIATTR_SPARSE_MMA_MASK
	.align		4
.L_225:
        /*0058*/ 	.byte	0x03, 0x50
        /*005a*/ 	.short	0x0000


	//----- nvinfo : EIATTR_MAXREG_COUNT
	.align		4
        /*005c*/ 	.byte	0x03, 0x1b
        /*005e*/ 	.short	0x00ff


	//----- nvinfo : EIATTR_NUM_BARRIERS
	.align		4
        /*0060*/ 	.byte	0x02, 0x4c
        /*0062*/ 	.byte	0x01
	.zero		1


	//----- nvinfo : EIATTR_MERCURY_ISA_VERSION
	.align		4
        /*0064*/ 	.byte	0x03, 0x5f
        /*0066*/ 	.short	0x0101


	//----- nvinfo : EIATTR_EXIT_INSTR_OFFSETS
	.align		4
        /*0068*/ 	.byte	0x04, 0x1c
        /*006a*/ 	.short	(.L_227 - .L_226)


	//   ....[0]....
.L_226:
        /*006c*/ 	.word	0x00000730


	//----- nvinfo : EIATTR_CRS_STACK_SIZE
	.align		4
.L_227:
        /*0070*/ 	.byte	0x04, 0x1e
        /*0072*/ 	.short	(.L_229 - .L_228)
.L_228:
        /*0074*/ 	.word	0x00000000


	//----- nvinfo : EIATTR_CBANK_PARAM_SIZE
	.align		4
.L_229:
        /*0078*/ 	.byte	0x03, 0x19
        /*007a*/ 	.short	0x0024


	//----- nvinfo : EIATTR_PARAM_CBANK
	.align		4
        /*007c*/ 	.byte	0x04, 0x0a
        /*007e*/ 	.short	(.L_231 - .L_230)
	.align		4
.L_230:
        /*0080*/ 	.word	index@(.nv.constant0._ZN4vllm35silu_and_mul_per_block_quant_kernelIN3c108BFloat16EaLb0ELi128EEEvPT0_PfPKT_PKfi)
        /*0084*/ 	.short	0x0210
        /*0086*/ 	.short	0x0024


	//----- nvinfo : EIATTR_SW_WAR
	.align		4
.L_231:
        /*0088*/ 	.byte	0x04, 0x36
        /*008a*/ 	.short	(.L_233 - .L_232)
.L_232:
        /*008c*/ 	.word	0x00000008
.L_233:


//--------------------- .nv.info._ZN4vllm35silu_and_mul_per_block_quant_kernelIN3c108BFloat16EaLb1ELi128EEEvPT0_PfPKT_PKfi --------------------------
	.section	.nv.info._ZN4vllm35silu_and_mul_per_block_quant_kernelIN3c108BFloat16EaLb1ELi128EEEvPT0_PfPKT_PKfi,"",@"SHT_CUDA_INFO"
	.sectionflags	@""
	.align	4


	//----- nvinfo : EIATTR_CUDA_API_VERSION
	.align		4
        /*0000*/ 	.byte	0x04, 0x37
        /*0002*/ 	.short	(.L_235 - .L_234)
.L_234:
        /*0004*/ 	.word	0x00000082


	//----- nvinfo : EIATTR_KPARAM_INFO
	.align		4
.L_235:
        /*0008*/ 	.byte	0x04, 0x17
        /*000a*/ 	.short	(.L_237 - .L_236)
.L_236:
        /*000c*/ 	.word	0x00000000
        /*0010*/ 	.short	0x0004
        /*0012*/ 	.short	0x0020
        /*0014*/ 	.byte	0x00, 0xf0, 0x11, 0x00


	//----- nvinfo : EIATTR_KPARAM_INFO
	.align		4
.L_237:
        /*0018*/ 	.byte	0x04, 0x17
        /*001a*/ 	.short	(.L_239 - .L_238)
.L_238:
        /*001c*/ 	.word	0x00000000
        /*0020*/ 	.short	0x0003
        /*0022*/ 	.short	0x0018
        /*0024*/ 	.byte	0x00, 0xf0, 0x21, 0x00


	//----- nvinfo : EIATTR_KPARAM_INFO
	.align		4
.L_239:
        /*0028*/ 	.byte	0x04, 0x17
        /*002a*/ 	.short	(.L_241 - .L_240)
.L_240:
        /*002c*/ 	.word	0x00000000
        /*0030*/ 	.short	0x0002
        /*0032*/ 	.short	0x0010
        /*0034*/ 	.byte	0x00, 0xf0, 0x21, 0x00


	//----- nvinfo : EIATTR_KPARAM_INFO
	.align		4
.L_241:
        /*0038*/ 	.byte	0x04, 0x17
        /*003a*/ 	.short	(.L_243 - .L_242)
.L_242:
        /*003c*/ 	.word	0x00000000
        /*0040*/ 	.short	0x0001
        /*0042*/ 	.short	0x0008
        /*0044*/ 	.byte	0x00, 0xf0, 0x21, 0x00


	//----- nvinfo : EIATTR_KPARAM_INFO
	.align		4
.L_243:
        /*0048*/ 	.byte	0x04, 0x17
        /*004a*/ 	.short	(.L_245 - .L_244)
.L_244:
        /*004c*/ 	.word	0x00000000
        /*0050*/ 	.short	0x0000
        /*0052*/ 	.short	0x0000
        /*0054*/ 	.byte	0x00, 0xf0, 0x21, 0x00


	//----- nvinfo : EIATTR_SPARSE_MMA_MASK
	.align		4
.L_245:
        /*0058*/ 	.byte	0x03, 0x50
        /*005a*/ 	.short	0x0000


	//----- nvinfo : EIATTR_MAXREG_COUNT
	.align		4
        /*005c*/ 	.byte	0x03, 0x1b
        /*005e*/ 	.short	0x00ff


	//----- nvinfo : EIATTR_NUM_BARRIERS
	.align		4
        /*0060*/ 	.byte	0x02, 0x4c
        /*0062*/ 	.byte	0x01
	.zero		1


	//----- nvinfo : EIATTR_MERCURY_ISA_VERSION
	.align		4
        /*0064*/ 	.byte	0x03, 0x5f
        /*0066*/ 	.short	0x0101


	//----- nvinfo : EIATTR_EXIT_INSTR_OFFSETS
	.align		4
        /*0068*/ 	.byte	0x04, 0x1c
        /*006a*/ 	.short	(.L_247 - .L_246)


	//   ....[0]....
.L_246:
        /*006c*/ 	.word	0x00000730


	//----- nvinfo : EIATTR_CRS_STACK_SIZE
	.align		4
.L_247:
        /*0070*/ 	.byte	0x04, 0x1e
        /*0072*/ 	.short	(.L_249 - .L_248)
.L_248:
        /*0074*/ 	.word	0x00000000


	//----- nvinfo : EIATTR_CBANK_PARAM_SIZE
	.align		4
.L_249:
        /*0078*/ 	.byte	0x03, 0x19
        /*007a*/ 	.short	0x0024


	//----- nvinfo : EIATTR_PARAM_CBANK
	.align		4
        /*007c*/ 	.byte	0x04, 0x0a
        /*007e*/ 	.short	(.L_251 - .L_250)
	.align		4
.L_250:
        /*0080*/ 	.word	index@(.nv.constant0._ZN4vllm35silu_and_mul_per_block_quant_kernelIN3c108BFloat16EaLb1ELi128EEEvPT0_PfPKT_PKfi)
        /*0084*/ 	.short	0x0210
        /*0086*/ 	.short	0x0024


	//----- nvinfo : EIATTR_SW_WAR
	.align		4
.L_251:
        /*0088*/ 	.byte	0x04, 0x36
        /*008a*/ 	.short	(.L_253 - .L_252)
.L_252:
        /*008c*/ 	.word	0x00000008
.L_253:


//--------------------- .nv.info._ZN4vllm35silu_and_mul_per_block_quant_kernelIN3c108BFloat16ENS1_13Float8_e4m3fnELb0ELi64EEEvPT0_PfPKT_PKfi --------------------------
	.section	.nv.info._ZN4vllm35silu_and_mul_per_block_quant_kernelIN3c108BFloat16ENS1_13Float8_e4m3fnELb0ELi64EEEvPT0_PfPKT_PKfi,"",@"SHT_CUDA_INFO"
	.sectionflags	@""
	.align	4


	//----- nvinfo : EIATTR_CUDA_API_VERSION
	.align		4
        /*0000*/ 	.byte	0x04, 0x37
        /*0002*/ 	.short	(.L_255 - .L_254)
.L_254:
        /*0004*/ 	.word	0x00000082


	//----- nvinfo : EIATTR_KPARAM_INFO
	.align		4
.L_255:
        /*0008*/ 	.byte	0x04, 0x17
        /*000a*/ 	.short	(.L_257 - .L_256)
.L_256:
        /*000c*/ 	.word	0x00000000
        /*0010*/ 	.short	0x0004
        /*0012*/ 	.short	0x0020
        /*0014*/ 	.byte	0x00, 0xf0, 0x11, 0x00


	//----- nvinfo : EIATTR_KPARAM_INFO
	.align		4
.L_257:
        /*0018*/ 	.byte	0x04, 0x17
        /*001a*/ 	.short	(.L_259 - .L_258)
.L_258:
        /*001c*/ 	.word	0x00000000
        /*0020*/ 	.short	0x0003
        /*0022*/ 	.short	0x0018
        /*0024*/ 	.byte	0x00, 0xf0, 0x21, 0x00


	//----- nvinfo : EIATTR_KPARAM_INFO
	.align		4
.L_259:
        /*0028*/ 	.byte	0x04, 0x17
        /*002a*/ 	.short	(.L_261 - .L_260)
.L_260:
        /*002c*/ 	.word	0x00000000
        /*0030*/ 	.short	0x0002
        /*0032*/ 	.short	0x0010
        /*0034*/ 	.byte	0x00, 0xf0, 0x21, 0x00


	//----- nvinfo : EIATTR_KPARAM_INFO
	.align		4
.L_261:
        /*0038*/ 	.byte	0x04, 0x17
        /*003a*/ 	.short	(.L_263 - .L_262)
.L_262:
        /*003c*/ 	.word	0x00000000
        /*0040*/ 	.short	0x0001
        /*0042*/ 	.short	0x0008
        /*0044*/ 	.byte	0x00, 0xf0, 0x21, 0x00


	//----- nvinfo : EIATTR_KPARAM_INFO
	.align		4
.L_263:
        /*0048*/ 	.byte	0x04, 0x17
        /*004a*/ 	.short	(.L_265 - .L_264)
.L_264:
        /*004c*/ 	.word	0x00000000
        /*0050*/ 	.short	0x0000
        /*0052*/ 	.short	0x0000
        /*0054*/ 	.byte	0x00, 0xf0, 0x21, 0x00


	//----- nvinfo : EIATTR_SPARSE_MMA_MASK
	.align		4
.L_265:
        /*0058*/ 	.byte	0x03, 0x50
        /*005a*/ 	.short	0x0000


	//----- nvinfo : EIATTR_MAXREG_COUNT
	.align		4
        /*005c*/ 	.byte	0x03, 0x1b
        /*005e*/ 	.short	0x00ff


	//----- nvinfo : EIATTR_NUM_BARRIERS
	.align		4
        /*0060*/ 	.byte	0x02, 0x4c
        /*0062*/ 	.byte	0x01
	.zero		1


	//----- nvinfo : EIATTR_MERCURY_ISA_VERSION
	.align		4
        /*0064*/ 	.byte	0x03, 0x5f
        /*0066*/ 	.short	0x0101


	//----- nvinfo : EIATTR_EXIT_INSTR_OFFSETS
	.align		4
        /*0068*/ 	.byte	0x04, 0x1c
        /*006a*/ 	.short	(.L_267 - .L_266)


	//   ....[0]....
.L_266:
        /*006c*/ 	.word	0x000007e0


	//----- nvinfo : EIATTR_CRS_STACK_SIZE
	.align		4
.L_267:
        /*0070*/ 	.byte	0x04, 0x1e
        /*0072*/ 	.short	(.L_269 - .L_268)
.L_268:
        /*0074*/ 	.word	0x00000000


	//----- nvinfo : EIATTR_CBANK_PARAM_SIZE
	.align		4
.L_269:
        /*0078*/ 	.byte	0x03, 0x19
        /*007a*/ 	.short	0x0024


	//----- nvinfo : EIATTR_PARAM_CBANK
	.align		4
        /*007c*/ 	.byte	0x04, 0x0a
        /*007e*/ 	.short	(.L_271 - .L_270)
	.align		4
.L_270:
        /*0080*/ 	.word	index@(.nv.constant0._ZN4vllm35silu_and_mul_per_block_quant_kernelIN3c108BFloat16ENS1_13Float8_e4m3fnELb0ELi64EEEvPT0_PfPKT_PKfi)
        /*0084*/ 	.short	0x0210
        /*0086*/ 	.short	0x0024


	//----- nvinfo : EIATTR_SW_WAR
	.align		4
.L_271:
        /*0088*/ 	.byte	0x04, 0x36
        /*008a*/ 	.short	(.L_273 - .L_272)
.L_272:
        /*008c*/ 	.word	0x00000008
.L_273:


//--------------------- .nv.info._ZN4vllm35silu_and_mul_per_block_quant_kernelIN3c108BFloat16ENS1_13Float8_e4m3fnELb1ELi64EEEvPT0_PfPKT_PKfi --------------------------
	.section	.nv.info._ZN4vllm35silu_and_mul_per_block_quant_kernelIN3c108BFloat16ENS1_13Float8_e4m3fnELb1ELi64EEEvPT0_PfPKT_PKfi,"",@"SHT_CUDA_INFO"
	.sectionflags	@""
	.align	4


	//----- nvinfo : EIATTR_CUDA_API_VERSION
	.align		4
        /*0000*/ 	.byte	0x04, 0x37
        /*0002*/ 	.short	(.L_275 - .L_274)
.L_274:
        /*0004*/ 	.word	0x00000082


	//----- nvinfo : EIATTR_KPARAM_INFO
	.align		4
.L_275:
        /*0008*/ 	.byte	0x04, 0x17
        /*000a*/ 	.short	(.L_277 - .L_276)
.L_276:
        /*000c*/ 	.word	0x00000000
        /*0010*/ 	.short	0x0004
        /*0012*/ 	.short	0x0020
        /*0014*/ 	.byte	0x00, 0xf0, 0x11, 0x00


	//----- nvinfo : EIATTR_KPARAM_INFO
	.align		4
.L_277:
        /*0018*/ 	.byte	0x04, 0x17
        /*001a*/ 	.short	(.L_279 - .L_278)
.L_278:
        /*001c*/ 	.word	0x00000000
        /*0020*/ 	.short	0x0003
        /*0022*/ 	.short	0x0018
        /*0024*/ 	.byte	0x00, 0xf0, 0x21, 0x00


	//----- nvinfo : EIATTR_KPARAM_INFO
	.align		4
.L_279:
        /*0028*/ 	.byte	0x04, 0x17
        /*002a*/ 	.short	(.L_281 - .L_280)
.L_280:
        /*002c*/ 	.word	0x00000000
        /*0030*/ 	.short	0x0002
        /*0032*/ 	.short	0x0010
        /*0034*/ 	.byte	0x00, 0xf0, 0x21, 0x00


	//----- nvinfo : EIATTR_KPARAM_INFO
	.align		4
.L_281:
        /*0038*/ 	.byte	0x04, 0x17
        /*003a*/ 	.short	(.L_283 - .L_282)
.L_282:
        /*003c*/ 	.word	0x00000000
        /*0040*/ 	.short	0x0001
        /*0042*/ 	.short	0x0008
        /*0044*/ 	.byte	0x00, 0xf0, 0x21, 0x00


	//----- nvinfo : EIATTR_KPARAM_INFO
	.align		4
.L_283:
        /*0048*/ 	.byte	0x04, 0x17
        /*004a*/ 	.short	(.L_285 - .L_284)
.L_284:
        /*004c*/ 	.word	0x00000000
        /*0050*/ 	.short	0x0000
        /*0052*/ 	.short	0x0000
        /*0054*/ 	.byte	0x00, 0xf0, 0x21, 0x00


	//----- nvinfo : EIATTR_SPARSE_MMA_MASK
	.align		4
.L_285:
        /*0058*/ 	.byte	0x03, 0x50
        /*005a*/ 	.short	0x0000


	//----- nvinfo : EIATTR_MAXREG_COUNT
	.align		4
        /*005c*/ 	.byte	0x03, 0x1b
        /*005e*/ 	.short	0x00ff


	//----- nvinfo : EIATTR_NUM_BARRIERS
	.align		4
        /*0060*/ 	.byte	0x02, 0x4c
        /*0062*/ 	.byte	0x01
	.zero		1


	//----- nvinfo : EIATTR_MERCURY_ISA_VERSION
	.align		4
        /*0064*/ 	.byte	0x03, 0x5f
        /*0066*/ 	.short	0x0101


	//----- nvinfo : EIATTR_EXIT_INSTR_OFFSETS
	.align		4
        /*0068*/ 	.byte	0x04, 0x1c
        /*006a*/ 	.short	(.L_287 - .L_286)


	//   ....[0]....
.L_286:
        /*006c*/ 	.word	0x000007e0


	//----- nvinfo : EIATTR_CRS_STACK_SIZE
	.align		4
.L_287:
        /*0070*/ 	.byte	0x04, 0x1e
        /*0072*/ 	.short	(.L_289 - .L_288)
.L_288:
        /*0074*/ 	.word	0x00000000


	//----- nvinfo : EIATTR_CBANK_PARAM_SIZE
	.align		4
.L_289:
        /*0078*/ 	.byte	0x03, 0x19
        /*007a*/ 	.short	0x0024


	//----- nvinfo : EIATTR_PARAM_CBANK
	.align		4
        /*007c*/ 	.byte	0x04, 0x0a
        /*007e*/ 	.short	(.L_291 - .L_290)
	.align		4
.L_290:
        /*0080*/ 	.word	index@(.nv.constant0._ZN4vllm35silu_and_mul_per_block_quant_kernelIN3c108BFloat16ENS1_13Float8_e4m3fnELb1ELi64EEEvPT0_PfPKT_PKfi)
        /*0084*/ 	.short	0x0210
        /*0086*/ 	.short	0x0024


	//----- nvinfo : EIATTR_SW_WAR
	.align		4
.L_291:
        /*0088*/ 	.byte	0x04, 0x36
        /*008a*/ 	.short	(.L_293 - .L_292)
.L_292:
        /*008c*/ 	.word	0x00000008
.L_293:


//--------------------- .nv.info._ZN4vllm35silu_and_mul_per_block_quant_kernelIN3c108BFloat16ENS1_13Float8_e4m3fnELb0ELi128EEEvPT0_PfPKT_PKfi --------------------------
	.section	.nv.info._ZN4vllm35silu_and_mul_per_block_quant_kernelIN3c108BFloat16ENS1_13Float8_e4m3fnELb0ELi128EEEvPT0_PfPKT_PKfi,"",@"SHT_CUDA_INFO"
	.sectionflags	@""
	.align	4


	//----- nvinfo : EIATTR_CUDA_API_VERSION
	.align		4
        /*0000*/ 	.byte	0x04, 0x37
        /*0002*/ 	.short	(.L_295 - .L_294)
.L_294:
        /*0004*/ 	.word	0x00000082


	//----- nvinfo : EIATTR_KPARAM_INFO
	.align		4
.L_295:
        /*0008*/ 	.byte	0x04, 0x17
        /*000a*/ 	.short	(.L_297 - .L_296)
.L_296:
        /*000c*/ 	.word	0x00000000
        /*0010*/ 	.short	0x0004
        /*0012*/ 	.short	0x0020
        /*0014*/ 	.byte	0x00, 0xf0, 0x11, 0x00


	//----- nvinfo : EIATTR_KPARAM_INFO
	.align		4
.L_297:
        /*0018*/ 	.byte	0x04, 0x17
        /*001a*/ 	.short	(.L_299 - .L_298)
.L_298:
        /*001c*/ 	.word	0x00000000
        /*0020*/ 	.short	0x0003
        /*0022*/ 	.short	0x0018
        /*0024*/ 	.byte	0x00, 0xf0, 0x21, 0x00


	//----- nvinfo : EIATTR_KPARAM_INFO
	.align		4
.L_299:
        /*0028*/ 	.byte	0x04, 0x17
        /*002a*/ 	.short	(.L_301 - .L_300)
.L_300:
        /*002c*/ 	.word	0x00000000
        /*0030*/ 	.short	0x0002
        /*0032*/ 	.short	0x0010
        /*0034*/ 	.byte	0x00, 0xf0, 0x21, 0x00


	//----- nvinfo : EIATTR_KPARAM_INFO
	.align		4
.L_301:
        /*0038*/ 	.byte	0x04, 0x17
        /*003a*/ 	.short	(.L_303 - .L_302)
.L_302:
        /*003c*/ 	.word	0x00000000
        /*0040*/ 	.short	0x0001
        /*0042*/ 	.short	0x0008
        /*0044*/ 	.byte	0x00, 0xf0, 0x21, 0x00


	//----- nvinfo : EIATTR_KPARAM_INFO
	.align		4
.L_303:
        /*0048*/ 	.byte	0x04, 0x17
        /*004a*/ 	.short	(.L_305 - .L_304)
.L_304:
        /*004c*/ 	.word	0x00000000
        /*0050*/ 	.short	0x0000
        /*0052*/ 	.short	0x0000
        /*0054*/ 	.byte	0x00, 0xf0, 0x21, 0x00


	//----- nvinfo : EIATTR_SPARSE_MMA_MASK
	.align		4
.L_305:
        /*0058*/ 	.byte	0x03, 0x50
        /*005a*/ 	.short	0x0000


	//----- nvinfo : EIATTR_MAXREG_COUNT
	.align		4
        /*005c*/ 	.byte	0x03, 0x1b
        /*005e*/ 	.short	0x00ff


	//----- nvinfo : EIATTR_NUM_BARRIERS
	.align		4
        /*0060*/ 	.byte	0x02, 0x4c
        /*0062*/ 	.byte	0x01
	.zero		1


	//----- nvinfo : EIATTR_MERCURY_ISA_VERSION
	.align		4
        /*0064*/ 	.byte	0x03, 0x5f
        /*0066*/ 	.short	0x0101


	//----- nvinfo : EIATTR_EXIT_INSTR_OFFSETS
	.align		4
        /*0068*/ 	.byte	0x04, 0x1c
        /*006a*/ 	.short	(.L_307 - .L_306)


	//   ....[0]....
.L_306:
        /*006c*/ 	.word	0x00000840


	//----- nvinfo : EIATTR_CRS_STACK_SIZE
	.align		4
.L_307:
        /*0070*/ 	.byte	0x04, 0x1e
        /*0072*/ 	.short	(.L_309 - .L_308)
.L_308:
        /*0074*/ 	.word	0x00000000


	//----- nvinfo : EIATTR_CBANK_PARAM_SIZE
	.align		4
.L_309:
        /*0078*/ 	.byte	0x03, 0x19
        /*007a*/ 	.short	0x0024


	//----- nvinfo : EIATTR_PARAM_CBANK
	.align		4
        /*007c*/ 	.byte	0x04, 0x0a
        /*007e*/ 	.short	(.L_311 - .L_310)
	.align		4
.L_310:
        /*0080*/ 	.word	index@(.nv.constant0._ZN4vllm35silu_and_mul_per_block_quant_kernelIN3c108BFloat16ENS1_13Float8_e4m3fnELb0ELi128EEEvPT0_PfPKT_PKfi)
        /*0084*/ 	.short	0x0210
        /*0086*/ 	.short	0x0024


	//----- nvinfo : EIATTR_SW_WAR
	.align		4
.L_311:
        /*0088*/ 	.byte	0x04, 0x36
        /*008a*/ 	.short	(.L_313 - .L_312)
.L_312:
        /*008c*/ 	.word	0x00000008
.L_313:


//--------------------- .nv.info._ZN4vllm35silu_and_mul_per_block_quant_kernelIN3c108BFloat16ENS1_13Float8_e4m3fnELb1ELi128EEEvPT0_PfPKT_PKfi --------------------------
	.section	.nv.info._ZN4vllm35silu_and_mul_per_block_quant_kernelIN3c108BFloat16ENS1_13Float8_e4m3fnELb1ELi128EEEvPT0_PfPKT_PKfi,"",@"SHT_CUDA_INFO"
	.sectionflags	@""
	.align	4


	//----- nvinfo : EIATTR_CUDA_API_VERSION
	.align		4
        /*0000*/ 	.byte	0x04, 0x37
        /*0002*/ 	.short	(.L_315 - .L_314)
.L_314:
        /*0004*/ 	.word	0x00000082


	//----- nvinfo : EIATTR_KPARAM_INFO
	.align		4
.L_315:
        /*0008*/ 	.byte	0x04, 0x17
        /*000a*/ 	.short	(.L_317 - .L_316)
.L_316:
        /*000c*/ 	.word	0x00000000
        /*0010*/ 	.short	0x0004
        /*0012*/ 	.short	0x0020
        /*0014*/ 	.byte	0x00, 0xf0, 0x11, 0x00


	//----- nvinfo : EIATTR_KPARAM_INFO
	.align		4
.L_317:
        /*0018*/ 	.byte	0x04, 0x17
        /*001a*/ 	.short	(.L_319 - .L_318)
.L_318:
        /*001c*/ 	.word	0x00000000
        /*0020*/ 	.short	0x0003
        /*0022*/ 	.short	0x0018
        /*0024*/ 	.byte	0x00, 0xf0, 0x21, 0x00


	//----- nvinfo : EIATTR_KPARAM_INFO
	.align		4
.L_319:
        /*0028*/ 	.byte	0x04, 0x17
        /*002a*/ 	.short	(.L_321 - .L_320)
.L_320:
        /*002c*/ 	.word	0x00000000
        /*0030*/ 	.short	0x0002
        /*0032*/ 	.short	0x0010
        /*0034*/ 	.byte	0x00, 0xf0, 0x21, 0x00


	//----- nvinfo : EIATTR_KPARAM_INFO
	.align		4
.L_321:
        /*0038*/ 	.byte	0x04, 0x17
        /*003a*/ 	.short	(.L_323 - .L_322)
.L_322:
        /*003c*/ 	.word	0x00000000
        /*0040*/ 	.short	0x0001
        /*0042*/ 	.short	0x0008
        /*0044*/ 	.byte	0x00, 0xf0, 0x21, 0x00


	//----- nvinfo : EIATTR_KPARAM_INFO
	.align		4
.L_323:
        /*0048*/ 	.byte	0x04, 0x17
        /*004a*/ 	.short	(.L_325 - .L_324)
.L_324:
        /*004c*/ 	.word	0x00000000
        /*0050*/ 	.short	0x0000
        /*0052*/ 	.short	0x0000
        /*0054*/ 	.byte	0x00, 0xf0, 0x21, 0x00


	//----- nvinfo : EIATTR_SPARSE_MMA_MASK
	.align		4
.L_325:
        /*0058*/ 	.byte	0x03, 0x50
        /*005a*/ 	.short	0x0000


	//----- nvinfo : EIATTR_MAXREG_COUNT
	.align		4
        /*005c*/ 	.byte	0x03, 0x1b
        /*005e*/ 	.short	0x00ff


	//----- nvinfo : EIATTR_NUM_BARRIERS
	.align		4
        /*0060*/ 	.byte	0x02, 0x4c
        /*0062*/ 	.byte	0x01
	.zero		1


	//----- nvinfo : EIATTR_MERCURY_ISA_VERSION
	.align		4
        /*0064*/ 	.byte	0x03, 0x5f
        /*0066*/ 	.short	0x0101


	//----- nvinfo : EIATTR_EXIT_INSTR_OFFSETS
	.align		4
        /*0068*/ 	.byte	0x04, 0x1c
        /*006a*/ 	.short	(.L_327 - .L_326)


	//   ....[0]....
.L_326:
        /*006c*/ 	.word	0x00000840


	//----- nvinfo : EIATTR_CRS_STACK_SIZE
	.align		4
.L_327:
        /*0070*/ 	.byte	0x04, 0x1e
        /*0072*/ 	.short	(.L_329 - .L_328)
.L_328:
        /*0074*/ 	.word	0x00000000


	//----- nvinfo : EIATTR_CBANK_PARAM_SIZE
	.align		4
.L_329:
        /*0078*/ 	.byte	0x03, 0x19
        /*007a*/ 	.short	0x0024


	//----- nvinfo : EIATTR_PARAM_CBANK
	.align		4
        /*007c*/ 	.byte	0x04, 0x0a
        /*007e*/ 	.short	(.L_331 - .L_330)
	.align		4
.L_330:
        /*0080*/ 	.word	index@(.nv.constant0._ZN4vllm35silu_and_mul_per_block_quant_kernelIN3c108BFloat16ENS1_13Float8_e4m3fnELb1ELi128EEEvPT0_PfPKT_PKfi)
        /*0084*/ 	.short	0x0210
        /*0086*/ 	.short	0x0024


	//----- nvinfo : EIATTR_SW_WAR
	.align		4
.L_331:
        /*0088*/ 	.byte	0x04, 0x36
        /*008a*/ 	.short	(.L_333 - .L_332)
.L_332:
        /*008c*/ 	.word	0x00000008
.L_333:


//--------------------- .nv.info._ZN4vllm35silu_and_mul_per_block_quant_kernelIN3c104HalfEaLb0ELi64EEEvPT0_PfPKT_PKfi --------------------------
	.section	.nv.info._ZN4vllm35silu_and_mul_per_block_quant_kernelIN3c104HalfEaLb0ELi64EEEvPT0_PfPKT_PKfi,"",@"SHT_CUDA_INFO"
	.sectionflags	@""
	.align	4


	//----- nvinfo : EIATTR_CUDA_API_VERSION
	.align		4
        /*0000*/ 	.byte	0x04, 0x37
        /*0002*/ 	.short	(.L_335 - .L_334)
.L_334:
        /*0004*/ 	.word	0x00000082


	//----- nvinfo : EIATTR_KPARAM_INFO
	.align		4
.L_335:
        /*0008*/ 	.byte	0x04, 0x17
        /*000a*/ 	.short	(.L_337 - .L_336)
.L_336:
        /*000c*/ 	.word	0x00000000
        /*0010*/ 	.short	0x0004
        /*0012*/ 	.short	0x0020
        /*0014*/ 	.byte	0x00, 0xf0, 0x11, 0x00


	//----- nvinfo : EIATTR_KPARAM_INFO
	.align		4
.L_337:
        /*0018*/ 	.byte	0x04, 0x17
        /*001a*/ 	.short	(.L_339 - .L_338)
.L_338:
        /*001c*/ 	.word	0x00000000
        /*0020*/ 	.short	0x0003
        /*0022*/ 	.short	0x0018
        /*0024*/ 	.byte	0x00, 0xf0, 0x21, 0x00


	//----- nvinfo : EIATTR_KPARAM_INFO
	.align		4
.L_339:
        /*0028*/ 	.byte	0x04, 0x17
        /*002a*/ 	.short	(.L_341 - .L_340)
.L_340:
        /*002c*/ 	.word	0x00000000
        /*0030*/ 	.short	0x0002
        /*0032*/ 	.short	0x0010
        /*0034*/ 	.byte	0x00, 0xf0, 0x21, 0x00


	//----- nvinfo : EIATTR_KPARAM_INFO
	.align		4
.L_341:
        /*0038*/ 	.byte	0x04, 0x17
        /*003a*/ 	.short	(.L_343 - .L_342)
.L_342:
        /*003c*/ 	.word	0x00000000
        /*0040*/ 	.short	0x0001
        /*0042*/ 	.short	0x0008
        /*0044*/ 	.byte	0x00, 0xf0, 0x21, 0x00


	//----- nvinfo : EIATTR_KPARAM_INFO
	.align		4
.L_343:
        /*0048*/ 	.byte	0x04, 0x17
        /*004a*/ 	.short	(.L_345 - .L_344)
.L_344:
        /*004c*/ 	.word	0x00000000
        /*0050*/ 	.short	0x0000
        /*0052*/ 	.short	0x0000
        /*0054*/ 	.byte	0x00, 0xf0, 0x21, 0x00


	//----- nvinfo : EIATTR_SPARSE_MMA_MASK
	.align		4
.L_345:
        /*0058*/ 	.byte	0x03, 0x50
        /*005a*/ 	.short	0x0000


	//----- nvinfo : EIATTR_MAXREG_COUNT
	.align		4
        /*005c*/ 	.byte	0x03, 0x1b
        /*005e*/ 	.short	0x00ff


	//----- nvinfo : EIATTR_NUM_BARRIERS
	.align		4
        /*0060*/ 	.byte	0x02, 0x4c
        /*0062*/ 	.byte	0x01
	.zero		1


	//----- nvinfo : EIATTR_MERCURY_ISA_VERSION
	.align		4
        /*0064*/ 	.byte	0x03, 0x5f
        /*0066*/ 	.short	0x0101


	//----- nvinfo : EIATTR_EXIT_INSTR_OFFSETS
	.align		4
        /*0068*/ 	.byte	0x04, 0x1c
        /*006a*/ 	.short	(.L_347 - .L_346)


	//   ....[0]....
.L_346:
        /*006c*/ 	.word	0x000006d0


	//----- nvinfo : EIATTR_CRS_STACK_SIZE
	.align		4
.L_347:
        /*0070*/ 	.byte	0x04, 0x1e
        /*0072*/ 	.short	(.L_349 - .L_348)
.L_348:
        /*0074*/ 	.word	0x00000000


	//----- nvinfo : EIATTR_CBANK_PARAM_SIZE
	.align		4
.L_349:
        /*0078*/ 	.byte	0x03, 0x19
        /*007a*/ 	.short	0x0024


	//----- nvinfo : EIATTR_PARAM_CBANK
	.align		4
        /*007c*/ 	.byte	0x04, 0x0a
        /*007e*/ 	.short	(.L_351 - .L_350)
	.align		4
.L_350:
        /*0080*/ 	.word	index@(.nv.constant0._ZN4vllm35silu_and_mul_per_block_quant_kernelIN3c104HalfEaLb0ELi64EEEvPT0_PfPKT_PKfi)
        /*0084*/ 	.short	0x0210
        /*0086*/ 	.short	0x0024


	//----- nvinfo : EIATTR_SW_WAR
	.align		4
.L_351:
        /*0088*/ 	.byte	0x04, 0x36
        /*008a*/ 	.short	(.L_353 - .L_352)
.L_352:
        /*008c*/ 	.word	0x00000008
.L_353:


//--------------------- .nv.info._ZN4vllm35silu_and_mul_per_block_quant_kernelIN3c104HalfEaLb1ELi64EEEvPT0_PfPKT_PKfi --------------------------
	.section	.nv.info._ZN4vllm35silu_and_mul_per_block_quant_kernelIN3c104HalfEaLb1ELi64EEEvPT0_PfPKT_PKfi,"",@"SHT_CUDA_INFO"
	.sectionflags	@""
	.align	4


	//----- nvinfo : EIATTR_CUDA_API_VERSION
	.align		4
        /*0000*/ 	.byte	0x04, 0x37
        /*0002*/ 	.short	(.L_355 - .L_354)
.L_354:
        /*0004*/ 	.word	0x00000082


	//----- nvinfo : EIATTR_KPARAM_INFO
	.align		4
.L_355:
        /*0008*/ 	.byte	0x04, 0x17
        /*000a*/ 	.short	(.L_357 - .L_356)
.L_356:
        /*000c*/ 	.word	0x00000000
        /*0010*/ 	.short	0x0004
        /*0012*/ 	.short	0x0020
        /*0014*/ 	.byte	0x00, 0xf0, 0x11, 0x00


	//----- nvinfo : EIATTR_KPARAM_INFO
	.align		4
.L_357:
        /*0018*/ 	.byte	0x04, 0x17
        /*001a*/ 	.short	(.L_359 - .L_358)
.L_358:
        /*001c*/ 	.word	0x00000000
        /*0020*/ 	.short	0x0003
        /*0022*/ 	.short	0x0018
        /*0024*/ 	.byte	0x00, 0xf0, 0x21, 0x00


	//----- nvinfo : EIATTR_KPARAM_INFO
	.align		4
.L_359:
        /*0028*/ 	.byte	0x04, 0x17
        /*002a*/ 	.short	(.L_361 - .L_360)
.L_360:
        /*002c*/ 	.word	0x00000000
        /*0030*/ 	.short	0x0002
        /*0032*/ 	.short	0x0010
        /*0034*/ 	.byte	0x00, 0xf0, 0x21, 0x00


	//----- nvinfo : EIATTR_KPARAM_INFO
	.align		4
.L_361:
        /*0038*/ 	.byte	0x04, 0x17
        /*003a*/ 	.short	(.L_363 - .L_362)
.L_362:
        /*003c*/ 	.word	0x00000000
        /*0040*/ 	.short	0x0001
        /*0042*/ 	.short	0x0008
        /*0044*/ 	.byte	0x00, 0xf0, 0x21, 0x00


	//----- nvinfo : EIATTR_KPARAM_INFO
	.align		4
.L_363:
        /*0048*/ 	.byte	0x04, 0x17
        /*004a*/ 	.short	(.L_365 - .L_364)
.L_364:
        /*004c*/ 	.word	0x00000000
        /*0050*/ 	.short	0x0000
        /*0052*/ 	.short	0x0000
        /*0054*/ 	.byte	0x00, 0xf0, 0x21, 0x00


	//----- nvinfo : EIATTR_SPARSE_MMA_MASK
	.align		4
.L_365:
        /*0058*/ 	.byte	0x03, 0x50
        /*005a*/ 	.short	0x0000


	//----- nvinfo : EIATTR_MAXREG_COUNT
	.align		4
        /*005c*/ 	.byte	0x03, 0x1b
        /*005e*/ 	.short	0x00ff


	//----- nvinfo : EIATTR_NUM_BARRIERS
	.align		4
        /*0060*/ 	.byte	0x02, 0x4c
        /*0062*/ 	.byte	0x01
	.zero		1


	//----- nvinfo : EIATTR_MERCURY_ISA_VERSION
	.align		4
        /*0064*/ 	.byte	0x03, 0x5f
        /*0066*/ 	.short	0x0101


	//----- nvinfo : EIATTR_EXIT_INSTR_OFFSETS
	.align		4
        /*0068*/ 	.byte	0x04, 0x1c
        /*006a*/ 	.short	(.L_367 - .L_366)


	//   ....[0]....
.L_366:
        /*006c*/ 	.word	0x000006d0


	//----- nvinfo : EIATTR_CRS_STACK_SIZE
	.align		4
.L_367:
        /*0070*/ 	.byte	0x04, 0x1e
        /*0072*/ 	.short	(.L_369 - .L_368)
.L_368:
        /*0074*/ 	.word	0x00000000


	//----- nvinfo : EIATTR_CBANK_PARAM_SIZE
	.align		4
.L_369:
        /*0078*/ 	.byte	0x03, 0x19
        /*007a*/ 	.short	0x0024


	//----- nvinfo : EIATTR_PARAM_CBANK
	.align		4
        /*007c*/ 	.byte	0x04, 0x0a
        /*007e*/ 	.short	(.L_371 - .L_370)
	.align		4
.L_370:
        /*0080*/ 	.word	index@(.nv.constant0._ZN4vllm35silu_and_mul_per_block_quant_kernelIN3c104HalfEaLb1ELi64EEEvPT0_PfPKT_PKfi)
        /*0084*/ 	.short	0x0210
        /*0086*/ 	.short	0x0024


	//----- nvinfo : EIATTR_SW_WAR
	.align		4
.L_371:
        /*0088*/ 	.byte	0x04, 0x36
        /*008a*/ 	.short	(.L_373 - .L_372)
.L_372:
        /*008c*/ 	.word	0x00000008
.L_373:


//--------------------- .nv.info._ZN4vllm35silu_and_mul_per_block_quant_kernelIN3c104HalfEaLb0ELi128EEEvPT0_PfPKT_PKfi --------------------------
	.section	.nv.info._ZN4vllm35silu_and_mul_per_block_quant_kernelIN3c104HalfEaLb0ELi128EEEvPT0_PfPKT_PKfi,"",@"SHT_CUDA_INFO"
	.sectionflags	@""
	.align	4


	//----- nvinfo : EIATTR_CUDA_API_VERSION
	.align		4
        /*0000*/ 	.byte	0x04, 0x37
        /*0002*/ 	.short	(.L_375 - .L_374)
.L_374:
        /*0004*/ 	.word	0x00000082


	//----- nvinfo : EIATTR_KPARAM_INFO
	.align		4
.L_375:
        /*0008*/ 	.byte	0x04, 0x17
        /*000a*/ 	.short	(.L_377 - .L_376)
.L_376:
        /*000c*/ 	.word	0x00000000
        /*0010*/ 	.short	0x0004
        /*0012*/ 	.short	0x0020
        /*0014*/ 	.byte	0x00, 0xf0, 0x11, 0x00


	//----- nvinfo : EIATTR_KPARAM_INFO
	.align		4
.L_377:
        /*0018*/ 	.byte	0x04, 0x17
        /*001a*/ 	.short	(.L_379 - .L_378)
.L_378:
        /*001c*/ 	.word	0x00000000
        /*0020*/ 	.short	0x0003
        /*0022*/ 	.short	0x0018
        /*0024*/ 	.byte	0x00, 0xf0, 0x21, 0x00


	//----- nvinfo : EIATTR_KPARAM_INFO
	.align		4
.L_379:
        /*0028*/ 	.byte	0x04, 0x17
        /*002a*/ 	.short	(.L_381 - .L_380)
.L_380:
        /*002c*/ 	.word	0x00000000
        /*0030*/ 	.short	0x0002
        /*0032*/ 	.short	0x0010
        /*0034*/ 	.byte	0x00, 0xf0, 0x21, 0x00


	//----- nvinfo : EIATTR_KPARAM_INFO
	.align		4
.L_381:
        /*0038*/ 	.byte	0x04, 0x17
        /*003a*/ 	.short	(.L_383 - .L_382)
.L_382:
        /*003c*/ 	.word	0x00000000
        /*0040*/ 	.short	0x0001
        /*0042*/ 	.short	0x0008
        /*0044*/ 	.byte	0x00, 0xf0, 0x21, 0x00


	//----- nvinfo : EIATTR_KPARAM_INFO
	.align		4
.L_383:
        /*0048*/ 	.byte	0x04, 0x17
        /*004a*/ 	.short	(.L_385 - .L_384)
.L_384:
        /*004c*/ 	.word	0x00000000
        /*0050*/ 	.short	0x0000
        /*0052*/ 	.short	0x0000
        /*0054*/ 	.byte	0x00, 0xf0, 0x21, 0x00


	//----- nvinfo : EIATTR_SPARSE_MMA_MASK
	.align		4
.L_385:
        /*0058*/ 	.byte	0x03, 0x50
        /*005a*/ 	.short	0x0000


	//----- nvinfo : EIATTR_MAXREG_COUNT
	.align		4
        /*005c*/ 	.byte	0x03, 0x1b
        /*005e*/ 	.short	0x00ff


	//----- nvinfo : EIATTR_NUM_BARRIERS
	.align		4
        /*0060*/ 	.byte	0x02, 0x4c
        /*0062*/ 	.byte	0x01
	.zero		1


	//----- nvinfo : EIATTR_MERCURY_ISA_VERSION
	.align		4
        /*0064*/ 	.byte	0x03, 0x5f
        /*0066*/ 	.short	0x0101


	//----- nvinfo : EIATTR_EXIT_INSTR_OFFSETS
	.align		4
        /*0068*/ 	.byte	0x04, 0x1c
        /*006a*/ 	.short	(.L_387 - .L_386)


	//   ....[0]....
.L_386:
        /*006c*/ 	.word	0x00000730


	//----- nvinfo : EIATTR_CRS_STACK_SIZE
	.align		4
.L_387:
        /*0070*/ 	.byte	0x04, 0x1e
        /*0072*/ 	.short	(.L_389 - .L_388)
.L_388:
        /*0074*/ 	.word	0x00000000


	//----- nvinfo : EIATTR_CBANK_PARAM_SIZE
	.align		4
.L_389:
        /*0078*/ 	.byte	0x03, 0x19
        /*007a*/ 	.short	0x0024


	//----- nvinfo : EIATTR_PARAM_CBANK
	.align		4
        /*007c*/ 	.byte	0x04, 0x0a
        /*007e*/ 	.short	(.L_391 - .L_390)
	.align		4
.L_390:
        /*0080*/ 	.word	index@(.nv.constant0._ZN4vllm35silu_and_mul_per_block_quant_kernelIN3c104HalfEaLb0ELi128EEEvPT0_PfPKT_PKfi)
        /*0084*/ 	.short	0x0210
        /*0086*/ 	.short	0x0024


	//----- nvinfo : EIATTR_SW_WAR
	.align		4
.L_391:
        /*0088*/ 	.byte	0x04, 0x36
        /*008a*/ 	.short	(.L_393 - .L_392)
.L_392:
        /*008c*/ 	.word	0x00000008
.L_393:


//--------------------- .nv.info._ZN4vllm35silu_and_mul_per_block_quant_kernelIN3c104HalfEaLb1ELi128EEEvPT0_PfPKT_PKfi --------------------------
	.section	.nv.info._ZN4vllm35silu_and_mul_per_block_quant_kernelIN3c104HalfEaLb1ELi128EEEvPT0_PfPKT_PKfi,"",@"SHT_CUDA_INFO"
	.sectionflags	@""
	.align	4


	//----- nvinfo : EIATTR_CUDA_API_VERSION
	.align		4
        /*0000*/ 	.byte	0x04, 0x37
        /*0002*/ 	.short	(.L_395 - .L_394)
.L_394:
        /*0004*/ 	.word	0x00000082


	//----- nvinfo : EIATTR_KPARAM_INFO
	.align		4
.L_395:
        /*0008*/ 	.byte	0x04, 0x17
        /*000a*/ 	.short	(.L_397 - .L_396)
.L_396:
        /*000c*/ 	.word	0x00000000
        /*0010*/ 	.short	0x0004
        /*0012*/ 	.short	0x0020
        /*0014*/ 	.byte	0x00, 0xf0, 0x11, 0x00


	//----- nvinfo : EIATTR_KPARAM_INFO
	.align		4
.L_397:
        /*0018*/ 	.byte	0x04, 0x17
        /*001a*/ 	.short	(.L_399 - .L_398)
.L_398:
        /*001c*/ 	.word	0x00000000
        /*0020*/ 	.short	0x0003
        /*0022*/ 	.short	0x0018
        /*0024*/ 	.byte	0x00, 0xf0, 0x21, 0x00


	//----- nvinfo : EIATTR_KPARAM_INFO
	.align		4
.L_399:
        /*0028*/ 	.byte	0x04, 0x17
        /*002a*/ 	.short	(.L_401 - .L_400)
.L_400:
        /*002c*/ 	.word	0x00000000
        /*0030*/ 	.short	0x0002
        /*0032*/ 	.short	0x0010
        /*0034*/ 	.byte	0x00, 0xf0, 0x21, 0x00


	//----- nvinfo : EIATTR_KPARAM_INFO
	.align		4
.L_401:
        /*0038*/ 	.byte	0x04, 0x17
        /*003a*/ 	.short	(.L_403 - .L_402)
.L_402:
        /*003c*/ 	.word	0x00000000
        /*0040*/ 	.short	0x0001
        /*0042*/ 	.short	0x0008
        /*0044*/ 	.byte	0x00, 0xf0, 0x21, 0x00


	//----- nvinfo : EIATTR_KPARAM_INFO
	.align		4
.L_403:
        /*0048*/ 	.byte	0x04, 0x17
        /*004a*/ 	.short	(.L_405 - .L_404)
.L_404:
        /*004c*/ 	.word	0x00000000
        /*0050*/ 	.short	0x0000
        /*0052*/ 	.short	0x0000
        /*0054*/ 	.byte	0x00, 0xf0, 0x21, 0x00


	//----- nvinfo : EIATTR_SPARSE_MMA_MASK
	.align		4
.L_405:
        /*0058*/ 	.byte	0x03, 0x50
        /*005a*/ 	.short	0x0000


	//----- nvinfo : EIATTR_MAXREG_COUNT
	.align		4
        /*005c*/ 	.byte	0x03, 0x1b
        /*005e*/ 	.short	0x00ff


	//----- nvinfo : EIATTR_NUM_BARRIERS
	.align		4
        /*0060*/ 	.byte	0x02, 0x4c
        /*0062*/ 	.byte	0x01
	.zero		1


	//----- nvinfo : EIATTR_MERCURY_ISA_VERSION
	.align		4
        /*0064*/ 	.byte	0x03, 0x5f
        /*0066*/ 	.short	0x0101


	//----- nvinfo : EIATTR_EXIT_INSTR_OFFSETS
	.align		4
        /*0068*/ 	.byte	0x04, 0x1c
        /*006a*/ 	.short	(.L_407 - .L_406)


	//   ....[0]....
.L_406:
        /*006c*/ 	.word	0x00000730


	//----- nvinfo : EIATTR_CRS_STACK_SIZE
	.align		4
.L_407:
        /*0070*/ 	.byte	0x04, 0x1e
        /*0072*/ 	.short	(.L_409 - .L_408)
.L_408:
        /*0074*/ 	.word	0x00000000


	//----- nvinfo : EIATTR_CBANK_PARAM_SIZE
	.align		4
.L_409:
        /*0078*/ 	.byte	0x03, 0x19
        /*007a*/ 	.short	0x0024


	//----- nvinfo : EIATTR_PARAM_CBANK
	.align		4
        /*007c*/ 	.byte	0x04, 0x0a
        /*007e*/ 	.short	(.L_411 - .L_410)
	.align		4
.L_410:
        /*0080*/ 	.word	index@(.nv.constant0._ZN4vllm35silu_and_mul_per_block_quant_kernelIN3c104HalfEaLb1ELi128EEEvPT0_PfPKT_PKfi)
        /*0084*/ 	.short	0x0210
        /*0086*/ 	.short	0x0024


	//----- nvinfo : EIATTR_SW_WAR
	.align		4
.L_411:
        /*0088*/ 	.byte	0x04, 0x36
        /*008a*/ 	.short	(.L_413 - .L_412)
.L_412:
        /*008c*/ 	.word	0x00000008
.L_413:


//--------------------- .nv.info._ZN4vllm35silu_and_mul_per_block_quant_kernelIN3c104HalfENS1_13Float8_e4m3fnELb0ELi64EEEvPT0_PfPKT_PKfi --------------------------
	.section	.nv.info._ZN4vllm35silu_and_mul_per_block_quant_kernelIN3c104HalfENS1_13Float8_e4m3fnELb0ELi64EEEvPT0_PfPKT_PKfi,"",@"SHT_CUDA_INFO"
	.sectionflags	@""
	.align	4


	//----- nvinfo : EIATTR_CUDA_API_VERSION
	.align		4
        /*0000*/ 	.byte	0x04, 0x37
        /*0002*/ 	.short	(.L_415 - .L_414)
.L_414:
        /*0004*/ 	.word	0x00000082


	//----- nvinfo : EIATTR_KPARAM_INFO
	.align		4
.L_415:
        /*0008*/ 	.byte	0x04, 0x17
        /*000a*/ 	.short	(.L_417 - .L_416)
.L_416:
        /*000c*/ 	.word	0x00000000
        /*0010*/ 	.short	0x0004
        /*0012*/ 	.short	0x0020
        /*0014*/ 	.byte	0x00, 0xf0, 0x11, 0x00


	//----- nvinfo : EIATTR_KPARAM_INFO
	.align		4
.L_417:
        /*0018*/ 	.byte	0x04, 0x17
        /*001a*/ 	.short	(.L_419 - .L_418)
.L_418:
        /*001c*/ 	.word	0x00000000
        /*0020*/ 	.short	0x0003
        /*0022*/ 	.short	0x0018
        /*0024*/ 	.byte	0x00, 0xf0, 0x21, 0x00


	//----- nvinfo : EIATTR_KPARAM_INFO
	.align		4
.L_419:
        /*0028*/ 	.byte	0x04, 0x17
        /*002a*/ 	.short	(.L_421 - .L_420)
.L_420:
        /*002c*/ 	.word	0x00000000
        /*0030*/ 	.short	0x0002
        /*0032*/ 	.short	0x0010
        /*0034*/ 	.byte	0x00, 0xf0, 0x21, 0x00


	//----- nvinfo : EIATTR_KPARAM_INFO
	.align		4
.L_421:
        /*0038*/ 	.byte	0x04, 0x17
        /*003a*/ 	.short	(.L_423 - .L_422)
.L_422:
        /*003c*/ 	.word	0x00000000
        /*0040*/ 	.short	0x0001
        /*0042*/ 	.short	0x0008
        /*0044*/ 	.byte	0x00, 0xf0, 0x21, 0x00


	//----- nvinfo : EIATTR_KPARAM_INFO
	.align		4
.L_423:
        /*0048*/ 	.byte	0x04, 0x17
        /*004a*/ 	.short	(.L_425 - .L_424)
.L_424:
        /*004c*/ 	.word	0x00000000
        /*0050*/ 	.short	0x0000
        /*0052*/ 	.short	0x0000
        /*0054*/ 	.byte	0x00, 0xf0, 0x21, 0x00


	//----- nvinfo : EIATTR_SPARSE_MMA_MASK
	.align		4
.L_425:
        /*0058*/ 	.byte	0x03, 0x50
        /*005a*/ 	.short	0x0000


	//----- nvinfo : EIATTR_MAXREG_COUNT
	.align		4
        /*005c*/ 	.byte	0x03, 0x1b
        /*005e*/ 	.short	0x00ff


	//----- nvinfo : EIATTR_NUM_BARRIERS
	.align		4
        /*0060*/ 	.byte	0x02, 0x4c
        /*0062*/ 	.byte	0x01
	.zero		1


	//----- nvinfo : EIATTR_MERCURY_ISA_VERSION
	.align		4
        /*0064*/ 	.byte	0x03, 0x5f
        /*0066*/ 	.short	0x0101


	//----- nvinfo : EIATTR_EXIT_INSTR_OFFSETS
	.align		4
        /*0068*/ 	.byte	0x04, 0x1c
        /*006a*/ 	.short	(.L_427 - .L_426)


	//   ....[0]....
.L_426:
        /*006c*/ 	.word	0x000007e0


	//----- nvinfo : EIATTR_CRS_STACK_SIZE
	.align		4
.L_427:
        /*0070*/ 	.byte	0x04, 0x1e
        /*0072*/ 	.short	(.L_429 - .L_428)
.L_428:
        /*0074*/ 	.word	0x00000000


	//----- nvinfo : EIATTR_CBANK_PARAM_SIZE
	.align		4
.L_429:
        /*0078*/ 	.byte	0x03, 0x19
        /*007a*/ 	.short	0x0024


	//----- nvinfo : EIATTR_PARAM_CBANK
	.align		4
        /*007c*/ 	.byte	0x04, 0x0a
        /*007e*/ 	.short	(.L_431 - .L_430)
	.align		4
.L_430:
        /*0080*/ 	.word	index@(.nv.constant0._ZN4vllm35silu_and_mul_per_block_quant_kernelIN3c104HalfENS1_13Float8_e4m3fnELb0ELi64EEEvPT0_PfPKT_PKfi)
        /*0084*/ 	.short	0x0210
        /*0086*/ 	.short	0x0024


	//----- nvinfo : EIATTR_SW_WAR
	.align		4
.L_431:
        /*0088*/ 	.byte	0x04, 0x36
        /*008a*/ 	.short	(.L_433 - .L_432)
.L_432:
        /*008c*/ 	.word	0x00000008
.L_433:


//--------------------- .nv.info._ZN4vllm35silu_and_mul_per_block_quant_kernelIN3c104HalfENS1_13Float8_e4m3fnELb1ELi64EEEvPT0_PfPKT_PKfi --------------------------
	.section	.nv.info._ZN4vllm35silu_and_mul_per_block_quant_kernelIN3c104HalfENS1_13Float8_e4m3fnELb1ELi64EEEvPT0_PfPKT_PKfi,"",@"SHT_CUDA_INFO"
	.sectionflags	@""
	.align	4


	//----- nvinfo : EIATTR_CUDA_API_VERSION
	.align		4
        /*0000*/ 	.byte	0x04, 0x37
        /*0002*/ 	.short	(.L_435 - .L_434)
.L_434:
        /*0004*/ 	.word	0x00000082


	//----- nvinfo : EIATTR_KPARAM_INFO
	.align		4
.L_435:
        /*0008*/ 	.byte	0x04, 0x17
        /*000a*/ 	.short	(.L_437 - .L_436)
.L_436:
        /*000c*/ 	.word	0x00000000
        /*0010*/ 	.short	0x0004
        /*0012*/ 	.short	0x0020
        /*0014*/ 	.byte	0x00, 0xf0, 0x11, 0x00


	//----- nvinfo : EIATTR_KPARAM_INFO
	.align		4
.L_437:
        /*0018*/ 	.byte	0x04, 0x17
        /*001a*/ 	.short	(.L_439 - .L_438)
.L_438:
        /*001c*/ 	.word	0x00000000
        /*0020*/ 	.short	0x0003
        /*0022*/ 	.short	0x0018
        /*0024*/ 	.byte	0x00, 0xf0, 0x21, 0x00


	//----- nvinfo : EIATTR_KPARAM_INFO
	.align		4
.L_439:
        /*0028*/ 	.byte	0x04, 0x17
        /*002a*/ 	.short	(.L_441 - .L_440)
.L_440:
        /*002c*/ 	.word	0x00000000
        /*0030*/ 	.short	0x0002
        /*0032*/ 	.short	0x0010
        /*0034*/ 	.byte	0x00, 0xf0, 0x21, 0x00


	//----- nvinfo : EIATTR_KPARAM_INFO
	.align		4
.L_441:
        /*0038*/ 	.byte	0x04, 0x17
        /*003a*/ 	.short	(.L_443 - .L_442)
.L_442:
        /*003c*/ 	.word	0x00000000
        /*0040*/ 	.short	0x0001
        /*0042*/ 	.short	0x0008
        /*0044*/ 	.byte	0x00, 0xf0, 0x21, 0x00


	//----- nvinfo : EIATTR_KPARAM_INFO
	.align		4
.L_443:
        /*0048*/ 	.byte	0x04, 0x17
        /*004a*/ 	.short	(.L_445 - .L_444)
.L_444:
        /*004c*/ 	.word	0x00000000
        /*0050*/ 	.short	0x0000
        /*0052*/ 	.short	0x0000
        /*0054*/ 	.byte	0x00, 0xf0, 0x21, 0x00


	//----- nvinfo : EIATTR_SPARSE_MMA_MASK
	.align		4
.L_445:
        /*0058*/ 	.byte	0x03, 0x50
        /*005a*/ 	.short	0x0000


	//----- nvinfo : EIATTR_MAXREG_COUNT
	.align		4
        /*005c*/ 	.byte	0x03, 0x1b
        /*005e*/ 	.short	0x00ff


	//----- nvinfo : EIATTR_NUM_BARRIERS
	.align		4
        /*0060*/ 	.byte	0x02, 0x4c
        /*0062*/ 	.byte	0x01
	.zero		1


	//----- nvinfo : EIATTR_MERCURY_ISA_VERSION
	.align		4
        /*0064*/ 	.byte	0x03, 0x5f
        /*0066*/ 	.short	0x0101


	//----- nvinfo : EIATTR_EXIT_INSTR_OFFSETS
	.align		4
        /*0068*/ 	.byte	0x04, 0x1c
        /*006a*/ 	.short	(.L_447 - .L_446)


	//   ....[0]....
.L_446:
        /*006c*/ 	.word	0x000007e0


	//----- nvinfo : EIATTR_CRS_STACK_SIZE
	.align		4
.L_447:
        /*0070*/ 	.byte	0x04, 0x1e
        /*0072*/ 	.short	(.L_449 - .L_448)
.L_448:
        /*0074*/ 	.word	0x00000000


	//----- nvinfo : EIATTR_CBANK_PARAM_SIZE
	.align		4
.L_449:
        /*0078*/ 	.byte	0x03, 0x19
        /*007a*/ 	.short	0x0024


	//----- nvinfo : EIATTR_PARAM_CBANK
	.align		4
        /*007c*/ 	.byte	0x04, 0x0a
        /*007e*/ 	.short	(.L_451 - .L_450)
	.align		4
.L_450:
        /*0080*/ 	.word	index@(.nv.constant0._ZN4vllm35silu_and_mul_per_block_quant_kernelIN3c104HalfENS1_13Float8_e4m3fnELb1ELi64EEEvPT0_PfPKT_PKfi)
        /*0084*/ 	.short	0x0210
        /*0086*/ 	.short	0x0024


	//----- nvinfo : EIATTR_SW_WAR
	.align		4
.L_451:
        /*0088*/ 	.byte	0x04, 0x36
        /*008a*/ 	.short	(.L_453 - .L_452)
.L_452:
        /*008c*/ 	.word	0x00000008
.L_453:


//--------------------- .nv.info._ZN4vllm35silu_and_mul_per_block_quant_kernelIN3c104HalfENS1_13Float8_e4m3fnELb0ELi128EEEvPT0_PfPKT_PKfi --------------------------
	.section	.nv.info._ZN4vllm35silu_and_mul_per_block_quant_kernelIN3c104HalfENS1_13Float8_e4m3fnELb0ELi128EEEvPT0_PfPKT_PKfi,"",@"SHT_CUDA_INFO"
	.sectionflags	@""
	.align	4


	//----- nvinfo : EIATTR_CUDA_API_VERSION
	.align		4
        /*0000*/ 	.byte	0x04, 0x37
        /*0002*/ 	.short	(.L_455 - .L_454)
.L_454:
        /*0004*/ 	.word	0x00000082


	//----- nvinfo : EIATTR_KPARAM_INFO
	.align		4
.L_455:
        /*0008*/ 	.byte	0x04, 0x17
        /*000a*/ 	.short	(.L_457 - .L_456)
.L_456:
        /*000c*/ 	.word	0x00000000
        /*0010*/ 	.short	0x0004
        /*0012*/ 	.short	0x0020
        /*0014*/ 	.byte	0x00, 0xf0, 0x11, 0x00


	//----- nvinfo : EIATTR_KPARAM_INFO
	.align		4
.L_457:
        /*0018*/ 	.byte	0x04, 0x17
        /*001a*/ 	.short	(.L_459 - .L_458)
.L_458:
        /*001c*/ 	.word	0x00000000
        /*0020*/ 	.short	0x0003
        /*0022*/ 	.short	0x0018
        /*0024*/ 	.byte	0x00, 0xf0, 0x21, 0x00


	//----- nvinfo : EIATTR_KPARAM_INFO
	.align		4
.L_459:
        /*0028*/ 	.byte	0x04, 0x17
        /*002a*/ 	.short	(.L_461 - .L_460)
.L_460:
        /*002c*/ 	.word	0x00000000
        /*0030*/ 	.short	0x0002
        /*0032*/ 	.short	0x0010
        /*0034*/ 	.byte	0x00, 0xf0, 0x21, 0x00


	//----- nvinfo : EIATTR_KPARAM_INFO
	.align		4
.L_461:
        /*0038*/ 	.byte	0x04, 0x17
        /*003a*/ 	.short	(.L_463 - .L_462)
.L_462:
        /*003c*/ 	.word	0x00000000
        /*0040*/ 	.short	0x0001
        /*0042*/ 	.short	0x0008
        /*0044*/ 	.byte	0x00, 0xf0, 0x21, 0x00


	//----- nvinfo : EIATTR_KPARAM_INFO
	.align		4
.L_463:
        /*0048*/ 	.byte	0x04, 0x17
        /*004a*/ 	.short	(.L_465 - .L_464)
.L_464:
        /*004c*/ 	.word	0x00000000
        /*0050*/ 	.short	0x0000
        /*0052*/ 	.short	0x0000
        /*0054*/ 	.byte	0x00, 0xf0, 0x21, 0x00


	//----- nvinfo : EIATTR_SPARSE_MMA_MASK
	.align		4
.L_465:
        /*0058*/ 	.byte	0x03, 0x50
        /*005a*/ 	.short	0x0000


	//----- nvinfo : EIATTR_MAXREG_COUNT
	.align		4
        /*005c*/ 	.byte	0x03, 0x1b
        /*005e*/ 	.short	0x00ff


	//----- nvinfo : EIATTR_NUM_BARRIERS
	.align		4
        /*0060*/ 	.byte	0x02, 0x4c
        /*0062*/ 	.byte	0x01
	.zero		1


	//----- nvinfo : EIATTR_MERCURY_ISA_VERSION
	.align		4
        /*0064*/ 	.byte	0x03, 0x5f
        /*0066*/ 	.short	0x0101


	//----- nvinfo : EIATTR_EXIT_INSTR_OFFSETS
	.align		4
        /*0068*/ 	.byte	0x04, 0x1c
        /*006a*/ 	.short	(.L_467 - .L_466)


	//   ....[0]....
.L_466:
        /*006c*/ 	.word	0x00000840


	//----- nvinfo : EIATTR_CRS_STACK_SIZE
	.align		4
.L_467:
        /*0070*/ 	.byte	0x04, 0x1e
        /*0072*/ 	.short	(.L_469 - .L_468)
.L_468:
        /*0074*/ 	.word	0x00000000


	//----- nvinfo : EIATTR_CBANK_PARAM_SIZE
	.align		4
.L_469:
        /*0078*/ 	.byte	0x03, 0x19
        /*007a*/ 	.short	0x0024


	//----- nvinfo : EIATTR_PARAM_CBANK
	.align		4
        /*007c*/ 	.byte	0x04, 0x0a
        /*007e*/ 	.short	(.L_471 - .L_470)
	.align		4
.L_470:
        /*0080*/ 	.word	index@(.nv.constant0._ZN4vllm35silu_and_mul_per_block_quant_kernelIN3c104HalfENS1_13Float8_e4m3fnELb0ELi128EEEvPT0_PfPKT_PKfi)
        /*0084*/ 	.short	0x0210
        /*0086*/ 	.short	0x0024


	//----- nvinfo : EIATTR_SW_WAR
	.align		4
.L_471:
        /*0088*/ 	.byte	0x04, 0x36
        /*008a*/ 	.short	(.L_473 - .L_472)
.L_472:
        /*008c*/ 	.word	0x00000008
.L_473:


//--------------------- .nv.info._ZN4vllm35silu_and_mul_per_block_quant_kernelIN3c104HalfENS1_13Float8_e4m3fnELb1ELi128EEEvPT0_PfPKT_PKfi --------------------------
	.section	.nv.info._ZN4vllm35silu_and_mul_per_block_quant_kernelIN3c104HalfENS1_13Float8_e4m3fnELb1ELi128EEEvPT0_PfPKT_PKfi,"",@"SHT_CUDA_INFO"
	.sectionflags	@""
	.align	4


	//----- nvinfo : EIATTR_CUDA_API_VERSION
	.align		4
        /*0000*/ 	.byte	0x04, 0x37
        /*0002*/ 	.short	(.L_475 - .L_474)
.L_474:
        /*0004*/ 	.word	0x00000082


	//----- nvinfo : EIATTR_KPARAM_INFO
	.align		4
.L_475:
        /*0008*/ 	.byte	0x04, 0x17
        /*000a*/ 	.short	(.L_477 - .L_476)
.L_476:
        /*000c*/ 	.word	0x00000000
        /*0010*/ 	.short	0x0004
        /*0012*/ 	.short	0x0020
        /*0014*/ 	.byte	0x00, 0xf0, 0x11, 0x00


	//----- nvinfo : EIATTR_KPARAM_INFO
	.align		4
.L_477:
        /*0018*/ 	.byte	0x04, 0x17
        /*001a*/ 	.short	(.L_479 - .L_478)
.L_478:
        /*001c*/ 	.word	0x00000000
        /*0020*/ 	.short	0x0003
        /*0022*/ 	.short	0x0018
        /*0024*/ 	.byte	0x00, 0xf0, 0x21, 0x00


	//----- nvinfo : EIATTR_KPARAM_INFO
	.align		4
.L_479:
        /*0028*/ 	.byte	0x04, 0x17
        /*002a*/ 	.short	(.L_481 - .L_480)
.L_480:
        /*002c*/ 	.word	0x00000000
        /*0030*/ 	.short	0x0002
        /*0032*/ 	.short	0x0010
        /*0034*/ 	.byte	0x00, 0xf0, 0x21, 0x00


	//----- nvinfo : EIATTR_KPARAM_INFO
	.align		4
.L_481:
        /*0038*/ 	.byte	0x04, 0x17
        /*003a*/ 	.short	(.L_483 - .L_482)
.L_482:
        /*003c*/ 	.word	0x00000000
        /*0040*/ 	.short	0x0001
        /*0042*/ 	.short	0x0008
        /*0044*/ 	.byte	0x00, 0xf0, 0x21, 0x00


	//----- nvinfo : EIATTR_KPARAM_INFO
	.align		4
.L_483:
        /*0048*/ 	.byte	0x04, 0x17
        /*004a*/ 	.short	(.L_485 - .L_484)
.L_484:
        /*004c*/ 	.word	0x00000000
        /*0050*/ 	.short	0x0000
        /*0052*/ 	.short	0x0000
        /*0054*/ 	.byte	0x00, 0xf0, 0x21, 0x00


	//----- nvinfo : EIATTR_SPARSE_MMA_MASK
	.align		4
.L_485:
        /*0058*/ 	.byte	0x03, 0x50
        /*005a*/ 	.short	0x0000


	//----- nvinfo : EIATTR_MAXREG_COUNT
	.align		4
        /*005c*/ 	.byte	0x03, 0x1b
        /*005e*/ 	.short	0x00ff


	//----- nvinfo : EIATTR_NUM_BARRIERS
	.align		4
        /*0060*/ 	.byte	0x02, 0x4c
        /*0062*/ 	.byte	0x01
	.zero		1


	//----- nvinfo : EIATTR_MERCURY_ISA_VERSION
	.align		4
        /*0064*/ 	.byte	0x03, 0x5f
        /*0066*/ 	.short	0x0101


	//----- nvinfo : EIATTR_EXIT_INSTR_OFFSETS
	.align		4
        /*0068*/ 	.byte	0x04, 0x1c
        /*006a*/ 	.short	(.L_487 - .L_486)


	//   ....[0]....
.L_486:
        /*006c*/ 	.word	0x00000840


	//----- nvinfo : EIATTR_CRS_STACK_SIZE
	.align		4
.L_487:
        /*0070*/ 	.byte	0x04, 0x1e
        /*0072*/ 	.short	(.L_489 - .L_488)
.L_488:
        /*0074*/ 	.word	0x00000000


	//----- nvinfo : EIATTR_CBANK_PARAM_SIZE
	.align		4
.L_489:
        /*0078*/ 	.byte	0x03, 0x19
        /*007a*/ 	.short	0x0024


	//----- nvinfo : EIATTR_PARAM_CBANK
	.align		4
        /*007c*/ 	.byte	0x04, 0x0a
        /*007e*/ 	.short	(.L_491 - .L_490)
	.align		4
.L_490:
        /*0080*/ 	.word	index@(.nv.constant0._ZN4vllm35silu_and_mul_per_block_quant_kernelIN3c104HalfENS1_13Float8_e4m3fnELb1ELi128EEEvPT0_PfPKT_PKfi)
        /*0084*/ 	.short	0x0210
        /*0086*/ 	.short	0x0024


	//----- nvinfo : EIATTR_SW_WAR
	.align		4
.L_491:
        /*0088*/ 	.byte	0x04, 0x36
        /*008a*/ 	.short	(.L_493 - .L_492)
.L_492:
        /*008c*/ 	.word	0x00000008
.L_493:


//--------------------- .nv.info._ZN4vllm35silu_and_mul_per_block_quant_kernelIfaLb0ELi64EEEvPT0_PfPKT_PKfi --------------------------
	.section	.nv.info._ZN4vllm35silu_and_mul_per_block_quant_kernelIfaLb0ELi64EEEvPT0_PfPKT_PKfi,"",@"SHT_CUDA_INFO"
	.sectionflags	@""
	.align	4


	//----- nvinfo : EIATTR_CUDA_API_VERSION
	.align		4
        /*0000*/ 	.byte	0x04, 0x37
        /*0002*/ 	.short	(.L_495 - .L_494)
.L_494:
        /*0004*/ 	.word	0x00000082


	//----- nvinfo : EIATTR_KPARAM_INFO
	.align		4
.L_495:
        /*0008*/ 	.byte	0x04, 0x17
        /*000a*/ 	.short	(.L_497 - .L_496)
.L_496:
        /*000c*/ 	.word	0x00000000
        /*0010*/ 	.short	0x0004
        /*0012*/ 	.short	0x0020
        /*0014*/ 	.byte	0x00, 0xf0, 0x11, 0x00


	//----- nvinfo : EIATTR_KPARAM_INFO
	.align		4
.L_497:
        /*0018*/ 	.byte	0x04, 0x17
        /*001a*/ 	.short	(.L_499 - .L_498)
.L_498:
        /*001c*/ 	.word	0x00000000
        /*0020*/ 	.short	0x0003
        /*0022*/ 	.short	0x0018
        /*0024*/ 	.byte	0x00, 0xf0, 0x21, 0x00


	//----- nvinfo : EIATTR_KPARAM_INFO
	.align		4
.L_499:
        /*0028*/ 	.byte	0x04, 0x17
        /*002a*/ 	.short	(.L_501 - .L_500)
.L_500:
        /*002c*/ 	.word	0x00000000
        /*0030*/ 	.short	0x0002
        /*0032*/ 	.short	0x0010
        /*0034*/ 	.byte	0x00, 0xf0, 0x21, 0x00


	//----- nvinfo : EIATTR_KPARAM_INFO
	.align		4
.L_501:
        /*0038*/ 	.byte	0x04, 0x17
        /*003a*/ 	.short	(.L_503 - .L_502)
.L_502:
        /*003c*/ 	.word	0x00000000
        /*0040*/ 	.short	0x0001
        /*0042*/ 	.short	0x0008
        /*0044*/ 	.byte	0x00, 0xf0, 0x21, 0x00


	//----- nvinfo : EIATTR_KPARAM_INFO
	.align		4
.L_503:
        /*0048*/ 	.byte	0x04, 0x17
        /*004a*/ 	.short	(.L_505 - .L_504)
.L_504:
        /*004c*/ 	.word	0x00000000
        /*0050*/ 	.short	0x0000
        /*0052*/ 	.short	0x0000
        /*0054*/ 	.byte	0x00, 0xf0, 0x21, 0x00


	//----- nvinfo : EIATTR_SPARSE_MMA_MASK
	.align		4
.L_505:
        /*0058*/ 	.byte	0x03, 0x50
        /*005a*/ 	.short	0x0000


	//----- nvinfo : EIATTR_MAXREG_COUNT
	.align		4
        /*005c*/ 	.byte	0x03, 0x1b
        /*005e*/ 	.short	0x00ff


	//----- nvinfo : EIATTR_NUM_BARRIERS
	.align		4
        /*0060*/ 	.byte	0x02, 0x4c
        /*0062*/ 	.byte	0x01
	.zero		1


	//----- nvinfo : EIATTR_MERCURY_ISA_VERSION
	.align		4
        /*0064*/ 	.byte	0x03, 0x5f
        /*0066*/ 	.short	0x0101


	//----- nvinfo : EIATTR_EXIT_INSTR_OFFSETS
	.align		4
        /*0068*/ 	.byte	0x04, 0x1c
        /*006a*/ 	.short	(.L_507 - .L_506)


	//   ....[0]....
.L_506:
        /*006c*/ 	.word	0x000006b0


	//----- nvinfo : EIATTR_CRS_STACK_SIZE
	.align		4
.L_507:
        /*0070*/ 	.byte	0x04, 0x1e
        /*0072*/ 	.short	(.L_509 - .L_508)
.L_508:
        /*0074*/ 	.word	0x00000000


	//----- nvinfo : EIATTR_CBANK_PARAM_SIZE
	.align		4
.L_509:
        /*0078*/ 	.byte	0x03, 0x19
        /*007a*/ 	.short	0x0024


	//----- nvinfo : EIATTR_PARAM_CBANK
	.align		4
        /*007c*/ 	.byte	0x04, 0x0a
        /*007e*/ 	.short	(.L_511 - .L_510)
	.align		4
.L_510:
        /*0080*/ 	.word	index@(.nv.constant0._ZN4vllm35silu_and_mul_per_block_quant_kernelIfaLb0ELi64EEEvPT0_PfPKT_PKfi)
        /*0084*/ 	.short	0x0210
        /*0086*/ 	.short	0x0024


	//----- nvinfo : EIATTR_SW_WAR
	.align		4
.L_511:
        /*0088*/ 	.byte	0x04, 0x36
        /*008a*/ 	.short	(.L_513 - .L_512)
.L_512:
        /*008c*/ 	.word	0x00000008
.L_513:


//--------------------- .nv.info._ZN4vllm35silu_and_mul_per_block_quant_kernelIfaLb1ELi64EEEvPT0_PfPKT_PKfi --------------------------
	.section	.nv.info._ZN4vllm35silu_and_mul_per_block_quant_kernelIfaLb1ELi64EEEvPT0_PfPKT_PKfi,"",@"SHT_CUDA_INFO"
	.sectionflags	@""
	.align	4


	//----- nvinfo : EIATTR_CUDA_API_VERSION
	.align		4
        /*0000*/ 	.byte	0x04, 0x37
        /*0002*/ 	.short	(.L_515 - .L_514)
.L_514:
        /*0004*/ 	.word	0x00000082


	//----- nvinfo : EIATTR_KPARAM_INFO
	.align		4
.L_515:
        /*0008*/ 	.byte	0x04, 0x17
        /*000a*/ 	.short	(.L_517 - .L_516)
.L_516:
        /*000c*/ 	.word	0x00000000
        /*0010*/ 	.short	0x0004
        /*0012*/ 	.short	0x0020
        /*0014*/ 	.byte	0x00, 0xf0, 0x11, 0x00


	//----- nvinfo : EIATTR_KPARAM_INFO
	.align		4
.L_517:
        /*0018*/ 	.byte	0x04, 0x17
        /*001a*/ 	.short	(.L_519 - .L_518)
.L_518:
        /*001c*/ 	.word	0x00000000
        /*0020*/ 	.short	0x0003
        /*0022*/ 	.short	0x0018
        /*0024*/ 	.byte	0x00, 0xf0, 0x21, 0x00


	//----- nvinfo : EIATTR_KPARAM_INFO
	.align		4
.L_519:
        /*0028*/ 	.byte	0x04, 0x17
        /*002a*/ 	.short	(.L_521 - .L_520)
.L_520:
        /*002c*/ 	.word	0x00000000
        /*0030*/ 	.short	0x0002
        /*0032*/ 	.short	0x0010
        /*0034*/ 	.byte	0x00, 0xf0, 0x21, 0x00


	//----- nvinfo : EIATTR_KPARAM_INFO
	.align		4
.L_521:
        /*0038*/ 	.byte	0x04, 0x17
        /*003a*/ 	.short	(.L_523 - .L_522)
.L_522:
        /*003c*/ 	.word	0x00000000
        /*0040*/ 	.short	0x0001
        /*0042*/ 	.short	0x0008
        /*0044*/ 	.byte	0x00, 0xf0, 0x21, 0x00


	//----- nvinfo : EIATTR_KPARAM_INFO
	.align		4
.L_523:
        /*0048*/ 	.byte	0x04, 0x17
        /*004a*/ 	.short	(.L_525 - .L_524)
.L_524:
        /*004c*/ 	.word	0x00000000
        /*0050*/ 	.short	0x0000
        /*0052*/ 	.short	0x0000
        /*0054*/ 	.byte	0x00, 0xf0, 0x21, 0x00


	//----- nvinfo : EIATTR_SPARSE_MMA_MASK
	.align		4
.L_525:
        /*0058*/ 	.byte	0x03, 0x50
        /*005a*/ 	.short	0x0000


	//----- nvinfo : EIATTR_MAXREG_COUNT
	.align		4
        /*005c*/ 	.byte	0x03, 0x1b
        /*005e*/ 	.short	0x00ff


	//----- nvinfo : EIATTR_NUM_BARRIERS
	.align		4
        /*0060*/ 	.byte	0x02, 0x4c
        /*0062*/ 	.byte	0x01
	.zero		1


	//----- nvinfo : EIATTR_MERCURY_ISA_VERSION
	.align		4
        /*0064*/ 	.byte	0x03, 0x5f
        /*0066*/ 	.short	0x0101


	//----- nvinfo : EIATTR_EXIT_INSTR_OFFSETS
	.align		4
        /*0068*/ 	.byte	0x04, 0x1c
        /*006a*/ 	.short	(.L_527 - .L_526)


	//   ....[0]....
.L_526:
        /*006c*/ 	.word	0x000006b0


	//----- nvinfo : EIATTR_CRS_STACK_SIZE
	.align		4
.L_527:
        /*0070*/ 	.byte	0x04, 0x1e
        /*0072*/ 	.short	(.L_529 - .L_528)
.L_528:
        /*0074*/ 	.word	0x00000000


	//----- nvinfo : EIATTR_CBANK_PARAM_SIZE
	.align		4
.L_529:
        /*0078*/ 	.byte	0x03, 0x19
        /*007a*/ 	.short	0x0024


	//----- nvinfo : EIATTR_PARAM_CBANK
	.align		4
        /*007c*/ 	.byte	0x04, 0x0a
        /*007e*/ 	.short	(.L_531 - .L_530)
	.align		4
.L_530:
        /*0080*/ 	.word	index@(.nv.constant0._ZN4vllm35silu_and_mul_per_block_quant_kernelIfaLb1ELi64EEEvPT0_PfPKT_PKfi)
        /*0084*/ 	.short	0x0210
        /*0086*/ 	.short	0x0024


	//----- nvinfo : EIATTR_SW_WAR
	.align		4
.L_531:
        /*0088*/ 	.byte	0x04, 0x36
        /*008a*/ 	.short	(.L_533 - .L_532)
.L_532:
        /*008c*/ 	.word	0x00000008
.L_533:


//--------------------- .nv.info._ZN4vllm35silu_and_mul_per_block_quant_kernelIfaLb0ELi128EEEvPT0_PfPKT_PKfi --------------------------
	.section	.nv.info._ZN4vllm35silu_and_mul_per_block_quant_kernelIfaLb0ELi128EEEvPT0_PfPKT_PKfi,"",@"SHT_CUDA_INFO"
	.sectionflags	@""
	.align	4


	//----- nvinfo : EIATTR_CUDA_API_VERSION
	.align		4
        /*0000*/ 	.byte	0x04, 0x37
        /*0002*/ 	.short	(.L_535 - .L_534)
.L_534:
        /*0004*/ 	.word	0x00000082


	//----- nvinfo : EIATTR_KPARAM_INFO
	.align		4
.L_535:
        /*0008*/ 	.byte	0x04, 0x17
        /*000a*/ 	.short	(.L_537 - .L_536)
.L_536:
        /*000c*/ 	.word	0x00000000
        /*0010*/ 	.short	0x0004
        /*0012*/ 	.short	0x0020
        /*0014*/ 	.byte	0x00, 0xf0, 0x11, 0x00


	//----- nvinfo : EIATTR_KPARAM_INFO
	.align		4
.L_537:
        /*0018*/ 	.byte	0x04, 0x17
        /*001a*/ 	.short	(.L_539 - .L_538)
.L_538:
        /*001c*/ 	.word	0x00000000
        /*0020*/ 	.short	0x0003
        /*0022*/ 	.short	0x0018
        /*0024*/ 	.byte	0x00, 0xf0, 0x21, 0x00


	//----- nvinfo : EIATTR_KPARAM_INFO
	.align		4
.L_539:
        /*0028*/ 	.byte	0x04, 0x17
        /*002a*/ 	.short	(.L_541 - .L_540)
.L_540:
        /*002c*/ 	.word	0x00000000
        /*0030*/ 	.short	0x0002
        /*0032*/ 	.short	0x0010
        /*0034*/ 	.byte	0x00, 0xf0, 0x21, 0x00


	//----- nvinfo : EIATTR_KPARAM_INFO
	.align		4
.L_541:
        /*0038*/ 	.byte	0x04, 0x17
        /*003a*/ 	.short	(.L_543 - .L_542)
.L_542:
        /*003c*/ 	.word	0x00000000
        /*0040*/ 	.short	0x0001
        /*0042*/ 	.short	0x0008
        /*0044*/ 	.byte	0x00, 0xf0, 0x21, 0x00


	//----- nvinfo : EIATTR_KPARAM_INFO
	.align		4
.L_543:
        /*0048*/ 	.byte	0x04, 0x17
        /*004a*/ 	.short	(.L_545 - .L_544)
.L_544:
        /*004c*/ 	.word	0x00000000
        /*0050*/ 	.short	0x0000
        /*0052*/ 	.short	0x0000
        /*0054*/ 	.byte	0x00, 0xf0, 0x21, 0x00


	//----- nvinfo : EIATTR_SPARSE_MMA_MASK
	.align		4
.L_545:
        /*0058*/ 	.byte	0x03, 0x50
        /*005a*/ 	.short	0x0000


	//----- nvinfo : EIATTR_MAXREG_COUNT
	.align		4
        /*005c*/ 	.byte	0x03, 0x1b
        /*005e*/ 	.short	0x00ff


	//----- nvinfo : EIATTR_NUM_BARRIERS
	.align		4
        /*0060*/ 	.byte	0x02, 0x4c
        /*0062*/ 	.byte	0x01
	.zero		1


	//----- nvinfo : EIATTR_MERCURY_ISA_VERSION
	.align		4
        /*0064*/ 	.byte	0x03, 0x5f
        /*0066*/ 	.short	0x0101


	//----- nvinfo : EIATTR_EXIT_INSTR_OFFSETS
	.align		4
        /*0068*/ 	.byte	0x04, 0x1c
        /*006a*/ 	.short	(.L_547 - .L_546)


	//   ....[0]....
.L_546:
        /*006c*/ 	.word	0x00000710


	//----- nvinfo : EIATTR_CRS_STACK_SIZE
	.align		4
.L_547:
        /*0070*/ 	.byte	0x04, 0x1e
        /*0072*/ 	.short	(.L_549 - .L_548)
.L_548:
        /*0074*/ 	.word	0x00000000


	//----- nvinfo : EIATTR_CBANK_PARAM_SIZE
	.align		4
.L_549:
        /*0078*/ 	.byte	0x03, 0x19
        /*007a*/ 	.short	0x0024


	//----- nvinfo : EIATTR_PARAM_CBANK
	.align		4
        /*007c*/ 	.byte	0x04, 0x0a
        /*007e*/ 	.short	(.L_551 - .L_550)
	.align		4
.L_550:
        /*0080*/ 	.word	index@(.nv.constant0._ZN4vllm35silu_and_mul_per_block_quant_kernelIfaLb0ELi128EEEvPT0_PfPKT_PKfi)
        /*0084*/ 	.short	0x0210
        /*0086*/ 	.short	0x0024


	//----- nvinfo : EIATTR_SW_WAR
	.align		4
.L_551:
        /*0088*/ 	.byte	0x04, 0x36
        /*008a*/ 	.short	(.L_553 - .L_552)
.L_552:
        /*008c*/ 	.word	0x00000008
.L_553:


//--------------------- .nv.info._ZN4vllm35silu_and_mul_per_block_quant_kernelIfaLb1ELi128EEEvPT0_PfPKT_PKfi --------------------------
	.section	.nv.info._ZN4vllm35silu_and_mul_per_block_quant_kernelIfaLb1ELi128EEEvPT0_PfPKT_PKfi,"",@"SHT_CUDA_INFO"
	.sectionflags	@""
	.align	4


	//----- nvinfo : EIATTR_CUDA_API_VERSION
	.align		4
        /*0000*/ 	.byte	0x04, 0x37
        /*0002*/ 	.short	(.L_555 - .L_554)
.L_554:
        /*0004*/ 	.word	0x00000082


	//----- nvinfo : EIATTR_KPARAM_INFO
	.align		4
.L_555:
        /*0008*/ 	.byte	0x04, 0x17
        /*000a*/ 	.short	(.L_557 - .L_556)
.L_556:
        /*000c*/ 	.word	0x00000000
        /*0010*/ 	.short	0x0004
        /*0012*/ 	.short	0x0020
        /*0014*/ 	.byte	0x00, 0xf0, 0x11, 0x00


	//----- nvinfo : EIATTR_KPARAM_INFO
	.align		4
.L_557:
        /*0018*/ 	.byte	0x04, 0x17
        /*001a*/ 	.short	(.L_559 - .L_558)
.L_558:
        /*001c*/ 	.word	0x00000000
        /*0020*/ 	.short	0x0003
        /*0022*/ 	.short	0x0018
        /*0024*/ 	.byte	0x00, 0xf0, 0x21, 0x00


	//----- nvinfo : EIATTR_KPARAM_INFO
	.align		4
.L_559:
        /*0028*/ 	.byte	0x04, 0x17
        /*002a*/ 	.short	(.L_561 - .L_560)
.L_560:
        /*002c*/ 	.word	0x00000000
        /*0030*/ 	.short	0x0002
        /*0032*/ 	.short	0x0010
        /*0034*/ 	.byte	0x00, 0xf0, 0x21, 0x00


	//----- nvinfo : EIATTR_KPARAM_INFO
	.align		4
.L_561:
        /*0038*/ 	.byte	0x04, 0x17
        /*003a*/ 	.short	(.L_563 - .L_562)
.L_562:
        /*003c*/ 	.word	0x00000000
        /*0040*/ 	.short	0x0001
        /*0042*/ 	.short	0x0008
        /*0044*/ 	.byte	0x00, 0xf0, 0x21, 0x00


	//----- nvinfo : EIATTR_KPARAM_INFO
	.align		4
.L_563:
        /*0048*/ 	.byte	0x04, 0x17
        /*004a*/ 	.short	(.L_565 - .L_564)
.L_564:
        /*004c*/ 	.word	0x00000000
        /*0050*/ 	.short	0x0000
        /*0052*/ 	.short	0x0000
        /*0054*/ 	.byte	0x00, 0xf0, 0x21, 0x00


	//----- nvinfo : EIATTR_SPARSE_MMA_MASK
	.align		4
.L_565:
        /*0058*/ 	.byte	0x03, 0x50
        /*005a*/ 	.short	0x0000


	//----- nvinfo : EIATTR_MAXREG_COUNT
	.align		4
        /*005c*/ 	.byte	0x03, 0x1b
        /*005e*/ 	.short	0x00ff


	//----- nvinfo : EIATTR_NUM_BARRIERS
	.align		4
        /*0060*/ 	.byte	0x02, 0x4c
        /*0062*/ 	.byte	0x01
	.zero		1


	//----- nvinfo : EIATTR_MERCURY_ISA_VERSION
	.align		4
        /*0064*/ 	.byte	0x03, 0x5f
        /*0066*/ 	.short	0x0101


	//----- nvinfo : EIATTR_EXIT_INSTR_OFFSETS
	.align		4
        /*0068*/ 	.byte	0x04, 0x1c
        /*006a*/ 	.short	(.L_567 - .L_566)


	//   ....[0]....
.L_566:
        /*006c*/ 	.word	0x00000710


	//----- nvinfo : EIATTR_CRS_STACK_SIZE
	.align		4
.L_567:
        /*0070*/ 	.byte	0x04, 0x1e
        /*0072*/ 	.short	(.L_569 - .L_568)
.L_568:
        /*0074*/ 	.word	0x00000000


	//----- nvinfo : EIATTR_CBANK_PARAM_SIZE
	.align		4
.L_569:
        /*0078*/ 	.byte	0x03, 0x19
        /*007a*/ 	.short	0x0024


	//----- nvinfo : EIATTR_PARAM_CBANK
	.align		4
        /*007c*/ 	.byte	0x04, 0x0a
        /*007e*/ 	.short	(.L_571 - .L_570)
	.align		4
.L_570:
        /*0080*/ 	.word	index@(.nv.constant0._ZN4vllm35silu_and_mul_per_block_quant_kernelIfaLb1ELi128EEEvPT0_PfPKT_PKfi)
        /*0084*/ 	.short	0x0210
        /*0086*/ 	.short	0x0024


	//----- nvinfo : EIATTR_SW_WAR
	.align		4
.L_571:
        /*0088*/ 	.byte	0x04, 0x36
        /*008a*/ 	.short	(.L_573 - .L_572)
.L_572:
        /*008c*/ 	.word	0x00000008
.L_573:


//--------------------- .nv.info._ZN4vllm35silu_and_mul_per_block_quant_kernelIfN3c1013Float8_e4m3fnELb0ELi64EEEvPT0_PfPKT_PKfi --------------------------
	.section	.nv.info._ZN4vllm35silu_and_mul_per_block_quant_kernelIfN3c1013Float8_e4m3fnELb0ELi64EEEvPT0_PfPKT_PKfi,"",@"SHT_CUDA_INFO"
	.sectionflags	@""
	.align	4


	//----- nvinfo : EIATTR_CUDA_API_VERSION
	.align		4
        /*0000*/ 	.byte	0x04, 0x37
        /*0002*/ 	.short	(.L_575 - .L_574)
.L_574:
        /*0004*/ 	.word	0x00000082


	//----- nvinfo : EIATTR_KPARAM_INFO
	.align		4
.L_575:
        /*0008*/ 	.byte	0x04, 0x17
        /*000a*/ 	.short	(.L_577 - .L_576)
.L_576:
        /*000c*/ 	.word	0x00000000
        /*0010*/ 	.short	0x0004
        /*0012*/ 	.short	0x0020
        /*0014*/ 	.byte	0x00, 0xf0, 0x11, 0x00


	//----- nvinfo : EIATTR_KPARAM_INFO
	.align		4
.L_577:
        /*0018*/ 	.byte	0x04, 0x17
        /*001a*/ 	.short	(.L_579 - .L_578)
.L_578:
        /*001c*/ 	.word	0x00000000
        /*0020*/ 	.short	0x0003
        /*0022*/ 	.short	0x0018
        /*0024*/ 	.byte	0x00, 0xf0, 0x21, 0x00


	//----- nvinfo : EIATTR_KPARAM_INFO
	.align		4
.L_579:
        /*0028*/ 	.byte	0x04, 0x17
        /*002a*/ 	.short	(.L_581 - .L_580)
.L_580:
        /*002c*/ 	.word	0x00000000
        /*0030*/ 	.short	0x0002
        /*0032*/ 	.short	0x0010
        /*0034*/ 	.byte	0x00, 0xf0, 0x21, 0x00


	//----- nvinfo : EIATTR_KPARAM_INFO
	.align		4
.L_581:
        /*0038*/ 	.byte	0x04, 0x17
        /*003a*/ 	.short	(.L_583 - .L_582)
.L_582:
        /*003c*/ 	.word	0x00000000
        /*0040*/ 	.short	0x0001
        /*0042*/ 	.short	0x0008
        /*0044*/ 	.byte	0x00, 0xf0, 0x21, 0x00


	//----- nvinfo : EIATTR_KPARAM_INFO
	.align		4
.L_583:
        /*0048*/ 	.byte	0x04, 0x17
        /*004a*/ 	.short	(.L_585 - .L_584)
.L_584:
        /*004c*/ 	.word	0x00000000
        /*0050*/ 	.short	0x0000
        /*0052*/ 	.short	0x0000
        /*0054*/ 	.byte	0x00, 0xf0, 0x21, 0x00


	//----- nvinfo : EIATTR_SPARSE_MMA_MASK
	.align		4
.L_585:
        /*0058*/ 	.byte	0x03, 0x50
        /*005a*/ 	.short	0x0000


	//----- nvinfo : EIATTR_MAXREG_COUNT
	.align		4
        /*005c*/ 	.byte	0x03, 0x1b
        /*005e*/ 	.short	0x00ff


	//----- nvinfo : EIATTR_NUM_BARRIERS
	.align		4
        /*0060*/ 	.byte	0x02, 0x4c
        /*0062*/ 	.byte	0x01
	.zero		1


	//----- nvinfo : EIATTR_MERCURY_ISA_VERSION
	.align		4
        /*0064*/ 	.byte	0x03, 0x5f
        /*0066*/ 	.short	0x0101


	//----- nvinfo : EIATTR_EXIT_INSTR_OFFSETS
	.align		4
        /*0068*/ 	.byte	0x04, 0x1c
        /*006a*/ 	.short	(.L_587 - .L_586)


	//   ....[0]....
.L_586:
        /*006c*/ 	.word	0x000007c0


	//----- nvinfo : EIATTR_CRS_STACK_SIZE
	.align		4
.L_587:
        /*0070*/ 	.byte	0x04, 0x1e
        /*0072*/ 	.short	(.L_589 - .L_588)
.L_588:
        /*0074*/ 	.word	0x00000000


	//----- nvinfo : EIATTR_CBANK_PARAM_SIZE
	.align		4
.L_589:
        /*0078*/ 	.byte	0x03, 0x19
        /*007a*/ 	.short	0x0024


	//----- nvinfo : EIATTR_PARAM_CBANK
	.align		4
        /*007c*/ 	.byte	0x04, 0x0a
        /*007e*/ 	.short	(.L_591 - .L_590)
	.align		4
.L_590:
        /*0080*/ 	.word	index@(.nv.constant0._ZN4vllm35silu_and_mul_per_block_quant_kernelIfN3c1013Float8_e4m3fnELb0ELi64EEEvPT0_PfPKT_PKfi)
        /*0084*/ 	.short	0x0210
        /*0086*/ 	.short	0x0024


	//----- nvinfo : EIATTR_SW_WAR
	.align		4
.L_591:
        /*0088*/ 	.byte	0x04, 0x36
        /*008a*/ 	.short	(.L_593 - .L_592)
.L_592:
        /*008c*/ 	.word	0x00000008
.L_593:


//--------------------- .nv.info._ZN4vllm35silu_and_mul_per_block_quant_kernelIfN3c1013Float8_e4m3fnELb1ELi64EEEvPT0_PfPKT_PKfi --------------------------
	.section	.nv.info._ZN4vllm35silu_and_mul_per_block_quant_kernelIfN3c1013Float8_e4m3fnELb1ELi64EEEvPT0_PfPKT_PKfi,"",@"SHT_CUDA_INFO"
	.sectionflags	@""
	.align	4


	//----- nvinfo : EIATTR_CUDA_API_VERSION
	.align		4
        /*0000*/ 	.byte	0x04, 0x37
        /*0002*/ 	.short	(.L_595 - .L_594)
.L_594:
        /*0004*/ 	.word	0x00000082


	//----- nvinfo : EIATTR_KPARAM_INFO
	.align		4
.L_595:
        /*0008*/ 	.byte	0x04, 0x17
        /*000a*/ 	.short	(.L_597 - .L_596)
.L_596:
        /*000c*/ 	.word	0x00000000
        /*0010*/ 	.short	0x0004
        /*0012*/ 	.short	0x0020
        /*0014*/ 	.byte	0x00, 0xf0, 0x11, 0x00


	//----- nvinfo : EIATTR_KPARAM_INFO
	.align		4
.L_597:
        /*0018*/ 	.byte	0x04, 0x17
        /*001a*/ 	.short	(.L_599 - .L_598)
.L_598:
        /*001c*/ 	.word	0x00000000
        /*0020*/ 	.short	0x0003
        /*0022*/ 	.short	0x0018
        /*0024*/ 	.byte	0x00, 0xf0, 0x21, 0x00


	//----- nvinfo : EIATTR_KPARAM_INFO
	.align		4
.L_599:
        /*0028*/ 	.byte	0x04, 0x17
        /*002a*/ 	.short	(.L_601 - .L_600)
.L_600:
        /*002c*/ 	.word	0x00000000
        /*0030*/ 	.short	0x0002
        /*0032*/ 	.short	0x0010
        /*0034*/ 	.byte	0x00, 0xf0, 0x21, 0x00


	//----- nvinfo : EIATTR_KPARAM_INFO
	.align		4
.L_601:
        /*0038*/ 	.byte	0x04, 0x17
        /*003a*/ 	.short	(.L_603 - .L_602)
.L_602:
        /*003c*/ 	.word	0x00000000
        /*0040*/ 	.short	0x0001
        /*0042*/ 	.short	0x0008
        /*0044*/ 	.byte	0x00, 0xf0, 0x21, 0x00


	//----- nvinfo : EIATTR_KPARAM_INFO
	.align		4
.L_603:
        /*0048*/ 	.byte	0x04, 0x17
        /*004a*/ 	.short	(.L_605 - .L_604)
.L_604:
        /*004c*/ 	.word	0x00000000
        /*0050*/ 	.short	0x0000
        /*0052*/ 	.short	0x0000
        /*0054*/ 	.byte	0x00, 0xf0, 0x21, 0x00


	//----- nvinfo : EIATTR_SPARSE_MMA_MASK
	.align		4
.L_605:
        /*0058*/ 	.byte	0x03, 0x50
        /*005a*/ 	.short	0x0000


	//----- nvinfo : EIATTR_MAXREG_COUNT
	.align		4
        /*005c*/ 	.byte	0x03, 0x1b
        /*005e*/ 	.short	0x00ff


	//----- nvinfo : EIATTR_NUM_BARRIERS
	.align		4
        /*0060*/ 	.byte	0x02, 0x4c
        /*0062*/ 	.byte	0x01
	.zero		1


	//----- nvinfo : EIATTR_MERCURY_ISA_VERSION
	.align		4
        /*0064*/ 	.byte	0x03, 0x5f
        /*0066*/ 	.short	0x0101


	//----- nvinfo : EIATTR_EXIT_INSTR_OFFSETS
	.align		4
        /*0068*/ 	.byte	0x04, 0x1c
        /*006a*/ 	.short	(.L_607 - .L_606)


	//   ....[0]....
.L_606:
        /*006c*/ 	.word	0x000007c0


	//----- nvinfo : EIATTR_CRS_STACK_SIZE
	.align		4
.L_607:
        /*0070*/ 	.byte	0x04, 0x1e
        /*0072*/ 	.short	(.L_609 - .L_608)
.L_608:
        /*0074*/ 	.word	0x00000000


	//----- nvinfo : EIATTR_CBANK_PARAM_SIZE
	.align		4
.L_609:
        /*0078*/ 	.byte	0x03, 0x19
        /*007a*/ 	.short	0x0024


	//----- nvinfo : EIATTR_PARAM_CBANK
	.align		4
        /*007c*/ 	.byte	0x04, 0x0a
        /*007e*/ 	.short	(.L_611 - .L_610)
	.align		4
.L_610:
        /*0080*/ 	.word	index@(.nv.constant0._ZN4vllm35silu_and_mul_per_block_quant_kernelIfN3c1013Float8_e4m3fnELb1ELi64EEEvPT0_PfPKT_PKfi)
        /*0084*/ 	.short	0x0210
        /*0086*/ 	.short	0x0024


	//----- nvinfo : EIATTR_SW_WAR
	.align		4
.L_611:
        /*0088*/ 	.byte	0x04, 0x36
        /*008a*/ 	.short	(.L_613 - .L_612)
.L_612:
        /*008c*/ 	.word	0x00000008
.L_613:


//--------------------- .nv.info._ZN4vllm35silu_and_mul_per_block_quant_kernelIfN3c1013Float8_e4m3fnELb0ELi128EEEvPT0_PfPKT_PKfi --------------------------
	.section	.nv.info._ZN4vllm35silu_and_mul_per_block_quant_kernelIfN3c1013Float8_e4m3fnELb0ELi128EEEvPT0_PfPKT_PKfi,"",@"SHT_CUDA_INFO"
	.sectionflags	@""
	.align	4


	//----- nvinfo : EIATTR_CUDA_API_VERSION
	.align		4
        /*0000*/ 	.byte	0x04, 0x37
        /*0002*/ 	.short	(.L_615 - .L_614)
.L_614:
        /*0004*/ 	.word	0x00000082


	//----- nvinfo : EIATTR_KPARAM_INFO
	.align		4
.L_615:
        /*0008*/ 	.byte	0x04, 0x17
        /*000a*/ 	.short	(.L_617 - .L_616)
.L_616:
        /*000c*/ 	.word	0x00000000
        /*0010*/ 	.short	0x0004
        /*0012*/ 	.short	0x0020
        /*0014*/ 	.byte	0x00, 0xf0, 0x11, 0x00


	//----- nvinfo : EIATTR_KPARAM_INFO
	.align		4
.L_617:
        /*0018*/ 	.byte	0x04, 0x17
        /*001a*/ 	.short	(.L_619 - .L_618)
.L_618:
        /*001c*/ 	.word	0x00000000
        /*0020*/ 	.short	0x0003
        /*0022*/ 	.short	0x0018
        /*0024*/ 	.byte	0x00, 0xf0, 0x21, 0x00


	//----- nvinfo : EIATTR_KPARAM_INFO
	.align		4
.L_619:
        /*0028*/ 	.byte	0x04, 0x17
        /*002a*/ 	.short	(.L_621 - .L_620)
.L_620:
        /*002c*/ 	.word	0x00000000
        /*0030*/ 	.short	0x0002
        /*0032*/ 	.short	0x0010
        /*0034*/ 	.byte	0x00, 0xf0, 0x21, 0x00


	//----- nvinfo : EIATTR_KPARAM_INFO
	.align		4
.L_621:
        /*0038*/ 	.byte	0x04, 0x17
        /*003a*/ 	.short	(.L_623 - .L_622)
.L_622:
        /*003c*/ 	.word	0x00000000
        /*0040*/ 	.short	0x0001
        /*0042*/ 	.short	0x0008
        /*0044*/ 	.byte	0x00, 0xf0, 0x21, 0x00


	//----- nvinfo : EIATTR_KPARAM_INFO
	.align		4
.L_623:
        /*0048*/ 	.byte	0x04, 0x17
        /*004a*/ 	.short	(.L_625 - .L_624)
.L_624:
        /*004c*/ 	.word	0x00000000
        /*0050*/ 	.short	0x0000
        /*0052*/ 	.short	0x0000
        /*0054*/ 	.byte	0x00, 0xf0, 0x21, 0x00


	//----- nvinfo : EIATTR_SPARSE_MMA_MASK
	.align		4
.L_625:
        /*0058*/ 	.byte	0x03, 0x50
        /*005a*/ 	.short	0x0000


	//----- nvinfo : EIATTR_MAXREG_COUNT
	.align		4
        /*005c*/ 	.byte	0x03, 0x1b
        /*005e*/ 	.short	0x00ff


	//----- nvinfo : EIATTR_NUM_BARRIERS
	.align		4
        /*0060*/ 	.byte	0x02, 0x4c
        /*0062*/ 	.byte	0x01
	.zero		1


	//----- nvinfo : EIATTR_MERCURY_ISA_VERSION
	.align		4
        /*0064*/ 	.byte	0x03, 0x5f
        /*0066*/ 	.short	0x0101


	//----- nvinfo : EIATTR_EXIT_INSTR_OFFSETS
	.align		4
        /*0068*/ 	.byte	0x04, 0x1c
        /*006a*/ 	.short	(.L_627 - .L_626)


	//   ....[0]....
.L_626:
        /*006c*/ 	.word	0x00000820


	//----- nvinfo : EIATTR_CRS_STACK_SIZE
	.align		4
.L_627:
        /*0070*/ 	.byte	0x04, 0x1e
        /*0072*/ 	.short	(.L_629 - .L_628)
.L_628:
        /*0074*/ 	.word	0x00000000


	//----- nvinfo : EIATTR_CBANK_PARAM_SIZE
	.align		4
.L_629:
        /*0078*/ 	.byte	0x03, 0x19
        /*007a*/ 	.short	0x0024


	//----- nvinfo : EIATTR_PARAM_CBANK
	.align		4
        /*007c*/ 	.byte	0x04, 0x0a
        /*007e*/ 	.short	(.L_631 - .L_630)
	.align		4
.L_630:
        /*0080*/ 	.word	index@(.nv.constant0._ZN4vllm35silu_and_mul_per_block_quant_kernelIfN3c1013Float8_e4m3fnELb0ELi128EEEvPT0_PfPKT_PKfi)
        /*0084*/ 	.short	0x0210
        /*0086*/ 	.short	0x0024


	//----- nvinfo : EIATTR_SW_WAR
	.align		4
.L_631:
        /*0088*/ 	.byte	0x04, 0x36
        /*008a*/ 	.short	(.L_633 - .L_632)
.L_632:
        /*008c*/ 	.word	0x00000008
.L_633:


//--------------------- .nv.info._ZN4vllm35silu_and_mul_per_block_quant_kernelIfN3c1013Float8_e4m3fnELb1ELi128EEEvPT0_PfPKT_PKfi --------------------------
	.section	.nv.info._ZN4vllm35silu_and_mul_per_block_quant_kernelIfN3c1013Float8_e4m3fnELb1ELi128EEEvPT0_PfPKT_PKfi,"",@"SHT_CUDA_INFO"
	.sectionflags	@""
	.align	4


	//----- nvinfo : EIATTR_CUDA_API_VERSION
	.align		4
        /*0000*/ 	.byte	0x04, 0x37
        /*0002*/ 	.short	(.L_635 - .L_634)
.L_634:
        /*0004*/ 	.word	0x00000082


	//----- nvinfo : EIATTR_KPARAM_INFO
	.align		4
.L_635:
        /*0008*/ 	.byte	0x04, 0x17
        /*000a*/ 	.short	(.L_637 - .L_636)
.L_636:
        /*000c*/ 	.word	0x00000000
        /*0010*/ 	.short	0x0004
        /*0012*/ 	.short	0x0020
        /*0014*/ 	.byte	0x00, 0xf0, 0x11, 0x00


	//----- nvinfo : EIATTR_KPARAM_INFO
	.align		4
.L_637:
        /*0018*/ 	.byte	0x04, 0x17
        /*001a*/ 	.short	(.L_639 - .L_638)
.L_638:
        /*001c*/ 	.word	0x00000000
        /*0020*/ 	.short	0x0003
        /*0022*/ 	.short	0x0018
        /*0024*/ 	.byte	0x00, 0xf0, 0x21, 0x00


	//----- nvinfo : EIATTR_KPARAM_INFO
	.align		4
.L_639:
        /*0028*/ 	.byte	0x04, 0x17
        /*002a*/ 	.short	(.L_641 - .L_640)
.L_640:
        /*002c*/ 	.word	0x00000000
        /*0030*/ 	.short	0x0002
        /*0032*/ 	.short	0x0010
        /*0034*/ 	.byte	0x00, 0xf0, 0x21, 0x00


	//----- nvinfo : EIATTR_KPARAM_INFO
	.align		4
.L_641:
        /*0038*/ 	.byte	0x04, 0x17
        /*003a*/ 	.short	(.L_643 - .L_642)
.L_642:
        /*003c*/ 	.word	0x00000000
        /*0040*/ 	.short	0x0001
        /*0042*/ 	.short	0x0008
        /*0044*/ 	.byte	0x00, 0xf0, 0x21, 0x00


	//----- nvinfo : EIATTR_KPARAM_INFO
	.align		4
.L_643:
        /*0048*/ 	.byte	0x04, 0x17
        /*004a*/ 	.short	(.L_645 - .L_644)
.L_644:
        /*004c*/ 	.word	0x00000000
        /*0050*/ 	.short	0x0000
        /*0052*/ 	.short	0x0000
        /*0054*/ 	.byte	0x00, 0xf0, 0x21, 0x00


	//----- nvinfo : EIATTR_SPARSE_MMA_MASK
	.align		4
.L_645:
        /*0058*/ 	.byte	0x03, 0x50
        /*005a*/ 	.short	0x0000


	//----- nvinfo : EIATTR_MAXREG_COUNT
	.align		4
        /*005c*/ 	.byte	0x03, 0x1b
        /*005e*/ 	.short	0x00ff


	//----- nvinfo : EIATTR_NUM_BARRIERS
	.align		4
        /*0060*/ 	.byte	0x02, 0x4c
        /*0062*/ 	.byte	0x01
	.zero		1


	//----- nvinfo : EIATTR_MERCURY_ISA_VERSION
	.align		4
        /*0064*/ 	.byte	0x03, 0x5f
        /*0066*/ 	.short	0x0101


	//----- nvinfo : EIATTR_EXIT_INSTR_OFFSETS
	.align		4
        /*0068*/ 	.byte	0x04, 0x1c
        /*006a*/ 	.short	(.L_647 - .L_646)


	//   ....[0]....
.L_646:
        /*006c*/ 	.word	0x00000820


	//----- nvinfo : EIATTR_CRS_STACK_SIZE
	.align		4
.L_647:
        /*0070*/ 	.byte	0x04, 0x1e
        /*0072*/ 	.short	(.L_649 - .L_648)
.L_648:
        /*0074*/ 	.word	0x00000000


	//----- nvinfo : EIATTR_CBANK_PARAM_SIZE
	.align		4
.L_649:
        /*0078*/ 	.byte	0x03, 0x19
        /*007a*/ 	.short	0x0024


	//----- nvinfo : EIATTR_PARAM_CBANK
	.align		4
        /*007c*/ 	.byte	0x04, 0x0a
        /*007e*/ 	.short	(.L_651 - .L_650)
	.align		4
.L_650:
        /*0080*/ 	.word	index@(.nv.constant0._ZN4vllm35silu_and_mul_per_block_quant_kernelIfN3c1013Float8_e4m3fnELb1ELi128EEEvPT0_PfPKT_PKfi)
        /*0084*/ 	.short	0x0210
        /*0086*/ 	.short	0x0024


	//----- nvinfo : EIATTR_SW_WAR
	.align		4
.L_651:
        /*0088*/ 	.byte	0x04, 0x36
        /*008a*/ 	.short	(.L_653 - .L_652)
.L_652:
        /*008c*/ 	.word	0x00000008
.L_653:


//--------------------- .nv.callgraph             --------------------------
	.section	.nv.callgraph,"",@"SHT_CUDA_CALLGRAPH"
	.align	4
	.sectionentsize	8
	.align		4
        /*0000*/ 	.word	0x00000000
	.align		4
        /*0004*/ 	.word	0xffffffff
	.align		4
        /*0008*/ 	.word	0x00000000
	.align		4
        /*000c*/ 	.word	0xfffffffe
	.align		4
        /*0010*/ 	.word	0x00000000
	.align		4
        /*0014*/ 	.word	0xfffffffd
	.align		4
        /*0018*/ 	.word	0x00000000
	.align		4
        /*001c*/ 	.word	0xfffffffc


//--------------------- .nv.constant4             --------------------------
	.section	.nv.constant4,"a",@progbits
	.align	8
	.align		8
.nv.constant4:
        /*0000*/ 	.dword	_ZN60_INTERNAL_de40a11c_29_fused_silu_mul_block_quant_cu_2e6c210c16quant_type_max_vIN3c1013Float8_e4m3fnEEE
	.align		8
        /*0008*/ 	.dword	_ZN60_INTERNAL_de40a11c_29_fused_silu_mul_block_quant_cu_2e6c210c16quant_type_max_vIaEE
	.align		8
        /*0010*/ 	.dword	_ZN60_INTERNAL_de40a11c_29_fused_silu_mul_block_quant_cu_2e6c210c4cuda3std3__45__cpo5beginE
	.align		8
        /*0018*/ 	.dword	_ZN60_INTERNAL_de40a11c_29_fused_silu_mul_block_quant_cu_2e6c210c4cuda3std3__45__cpo3endE
	.align		8
        /*0020*/ 	.dword	_ZN60_INTERNAL_de40a11c_29_fused_silu_mul_block_quant_cu_2e6c210c4cuda3std3__45__cpo6cbeginE
	.align		8
        /*0028*/ 	.dword	_ZN60_INTERNAL_de40a11c_29_fused_silu_mul_block_quant_cu_2e6c210c4cuda3std3__45__cpo4cendE
	.align		8
        /*0030*/ 	.dword	_ZN60_INTERNAL_de40a11c_29_fused_silu_mul_block_quant_cu_2e6c210c4cuda3std3__45__cpo6rbeginE
	.align		8
        /*0038*/ 	.dword	_ZN60_INTERNAL_de40a11c_29_fused_silu_mul_block_quant_cu_2e6c210c4cuda3std3__45__cpo4rendE
	.align		8
        /*0040*/ 	.dword	_ZN60_INTERNAL_de40a11c_29_fused_silu_mul_block_quant_cu_2e6c210c4cuda3std3__45__cpo7crbeginE
	.align		8
        /*0048*/ 	.dword	_ZN60_INTERNAL_de40a11c_29_fused_silu_mul_block_quant_cu_2e6c210c4cuda3std3__45__cpo5crendE
	.align		8
        /*0050*/ 	.dword	_ZN60_INTERNAL_de40a11c_29_fused_silu_mul_block_quant_cu_2e6c210c4cuda3std3__462_GLOBAL__N__de40a11c_29_fused_silu_mul_block_quant_cu_2e6c210c6ignoreE
	.align		8
        /*0058*/ 	.dword	_ZN60_INTERNAL_de40a11c_29_fused_silu_mul_block_quant_cu_2e6c210c4cuda3std3__419piecewise_constructE
	.align		8
        /*0060*/ 	.dword	_ZN60_INTERNAL_de40a11c_29_fused_silu_mul_block_quant_cu_2e6c210c4cuda3std3__48in_placeE
	.align		8
        /*0068*/ 	.dword	_ZN60_INTERNAL_de40a11c_29_fused_silu_mul_block_quant_cu_2e6c210c4cuda3std3__420unreachable_sentinelE
	.align		8
        /*0070*/ 	.dword	_ZN60_INTERNAL_de40a11c_29_fused_silu_mul_block_quant_cu_2e6c210c4cuda3std6ranges3__45__cpo4swapE
	.align		8
        /*0078*/ 	.dword	_ZN60_INTERNAL_de40a11c_29_fused_silu_mul_block_quant_cu_2e6c210c4cuda3std6ranges3__45__cpo9iter_moveE
	.align		8
        /*0080*/ 	.dword	_ZN60_INTERNAL_de40a11c_29_fused_silu_mul_block_quant_cu_2e6c210c4cuda3std6ranges3__45__cpo5beginE
	.align		8
        /*0088*/ 	.dword	_ZN60_INTERNAL_de40a11c_29_fused_silu_mul_block_quant_cu_2e6c210c4cuda3std6ranges3__45__cpo3endE
	.align		8
        /*0090*/ 	.dword	_ZN60_INTERNAL_de40a11c_29_fused_silu_mul_block_quant_cu_2e6c210c4cuda3std6ranges3__45__cpo6cbeginE
	.align		8
        /*0098*/ 	.dword	_ZN60_INTERNAL_de40a11c_29_fused_silu_mul_block_quant_cu_2e6c210c4cuda3std6ranges3__45__cpo4cendE
	.align		8
        /*00a0*/ 	.dword	_ZN60_INTERNAL_de40a11c_29_fused_silu_mul_block_quant_cu_2e6c210c4cuda3std6ranges3__45__cpo7advanceE
	.align		8
        /*00a8*/ 	.dword	_ZN60_INTERNAL_de40a11c_29_fused_silu_mul_block_quant_cu_2e6c210c4cuda3std6ranges3__45__cpo9iter_swapE
	.align		8
        /*00b0*/ 	.dword	_ZN60_INTERNAL_de40a11c_29_fused_silu_mul_block_quant_cu_2e6c210c4cuda3std6ranges3__45__cpo4nextE
	.align		8
        /*00b8*/ 	.dword	_ZN60_INTERNAL_de40a11c_29_fused_silu_mul_block_quant_cu_2e6c210c4cuda3std6ranges3__45__cpo4prevE
	.align		8
        /*00c0*/ 	.dword	_ZN60_INTERNAL_de40a11c_29_fused_silu_mul_block_quant_cu_2e6c210c4cuda3std6ranges3__45__cpo4dataE
	.align		8
        /*00c8*/ 	.dword	_ZN60_INTERNAL_de40a11c_29_fused_silu_mul_block_quant_cu_2e6c210c4cuda3std6ranges3__45__cpo5cdataE
	.align		8
        /*00d0*/ 	.dword	_ZN60_INTERNAL_de40a11c_29_fused_silu_mul_block_quant_cu_2e6c210c4cuda3std6ranges3__45__cpo4sizeE
	.align		8
        /*00d8*/ 	.dword	_ZN60_INTERNAL_de40a11c_29_fused_silu_mul_block_quant_cu_2e6c210c4cuda3std6ranges3__45__cpo5ssizeE
	.align		8
        /*00e0*/ 	.dword	_ZN60_INTERNAL_de40a11c_29_fused_silu_mul_block_quant_cu_2e6c210c4cuda3std6ranges3__45__cpo8distanceE
	.align		8
        /*00e8*/ 	.dword	_ZN60_INTERNAL_de40a11c_29_fused_silu_mul_block_quant_cu_2e6c210c6thrust23THRUST_300001_SM_900_NS6system6detail10sequential3seqE


//--------------------- .text._ZN4vllm35silu_and_mul_per_block_quant_kernelIN3c108BFloat16EaLb0ELi64EEEvPT0_PfPKT_PKfi --------------------------
	.section	.text._ZN4vllm35silu_and_mul_per_block_quant_kernelIN3c108BFloat16EaLb0ELi64EEEvPT0_PfPKT_PKfi,"ax",@progbits
	.align	128
        .global         _ZN4vllm35silu_and_mul_per_block_quant_kernelIN3c108BFloat16EaLb0ELi64EEEvPT0_PfPKT_PKfi
        .type           _ZN4vllm35silu_and_mul_per_block_quant_kernelIN3c108BFloat16EaLb0ELi64EEEvPT0_PfPKT_PKfi,@function
        .size           _ZN4vllm35silu_and_mul_per_block_quant_kernelIN3c108BFloat16EaLb0ELi64EEEvPT0_PfPKT_PKfi,(.L_x_120 - _ZN4vllm35silu_and_mul_per_block_quant_kernelIN3c108BFloat16EaLb0ELi64EEEvPT0_PfPKT_PKfi)
        .other          _ZN4vllm35silu_and_mul_per_block_quant_kernelIN3c108BFloat16EaLb0ELi64EEEvPT0_PfPKT_PKfi,@"STO_CUDA_ENTRY STV_DEFAULT"
_ZN4vllm35silu_and_mul_per_block_quant_kernelIN3c108BFloat16EaLb0ELi64EEEvPT0_PfPKT_PKfi:
.text._ZN4vllm35silu_and_mul_per_block_quant_kernelIN3c108BFloat16EaLb0ELi64EEEvPT0_PfPKT_PKfi:
[----:B------:R-:W-:Y:S08]  /*0000*/  LDC R1, c[0x0][0x28] ;  /* 0x00000a00ff017b82 */ /* 0x000ff00000000800 */
[----:B------:R-:W0:Y:S01]  /*0010*/  S2UR UR7, SR_CTAID.X ;  /* 0x00000000000779c3 */ /* 0x000e220000002500 */
[----:B------:R-:W1:Y:S01]  /*0020*/  S2R R0, SR_TID.X ;  /* 0x0000000000007919 */ /* 0x000e620000002100 */
[----:B------:R-:W-:Y:S01]  /*0030*/  ULDC.64 UR4, c[0x0][0x220] ;  /* 0x0000880000047ab9 */ /* 0x000fe20000000a00 */
[----:B------:R-:W-:Y:S01]  /*0040*/  ULDC.64 UR12, c[0x0][0x208] ;  /* 0x00008200000c7ab9 */ /* 0x000fe20000000a00 */
[----:B------:R-:W-:-:S04]  /*0050*/  ULDC.64 UR8, c[0x0][0x218] ;  /* 0x0000860000087ab9 */ /* 0x000fc80000000a00 */
[----:B------:R-:W0:Y:S08]  /*0060*/  LDC R9, c[0x0][0x230] ;  /* 0x00008c00ff097b82 */ /* 0x000e300000000800 */
[----:B------:R-:W2:Y:S01]  /*0070*/  S2UR UR6, SR_CTAID.Y ;  /* 0x00000000000679c3 */ /* 0x000ea20000002600 */
[----:B0-----:R-:W-:Y:S01]  /*0080*/  IMAD R3, R9, UR7, RZ ;  /* 0x0000000709037c24 */ /* 0x001fe2000f8e02ff */
[----:B-1----:R-:W-:-:S03]  /*0090*/  SHF.R.S32.HI R2, RZ, 0x1f, R0 ;  /* 0x0000001fff027819 */ /* 0x002fc60000011400 */
[----:B------:R-:W-:Y:S01]  /*00a0*/  IMAD.SHL.U32 R5, R3, 0x2, RZ ;  /* 0x0000000203057824 */ /* 0x000fe200078e00ff */
[----:B--2---:R-:W-:-:S04]  /*00b0*/  USHF.L.U32 UR10, UR6, 0x6, URZ ;  /* 0x00000006060a7899 */ /* 0x004fc8000800063f */
[--C-:B------:R-:W-:Y:S01]  /*00c0*/  SHF.R.S32.HI R7, RZ, 0x1f, R5.reuse ;  /* 0x0000001fff077819 */ /* 0x100fe20000011405 */
[----:B------:R-:W-:Y:S02]  /*00d0*/  USHF.R.S32.HI UR11, URZ, 0x1f, UR10 ;  /* 0x0000001f3f0b7899 */ /* 0x000fe4000801140a */
[----:B------:R-:W-:-:S04]  /*00e0*/  IADD3 R5, P0, P1, R0, UR10, R5 ;  /* 0x0000000a00057c10 */ /* 0x000fc8000f91e005 */
[----:B------:R-:W-:Y:S02]  /*00f0*/  IADD3.X R6, R2, UR11, R7, P0, P1 ;  /* 0x0000000b02067c10 */ /* 0x000fe400087e2407 */
[----:B------:R-:W-:-:S04]  /*0100*/  LEA R4, P0, R5, UR4, 0x1 ;  /* 0x0000000405047c11 */ /* 0x000fc8000f8008ff */
[----:B------:R-:W-:-:S05]  /*0110*/  LEA.HI.X R5, R5, UR5, R6, 0x1, P0 ;  /* 0x0000000505057c11 */ /* 0x000fca00080f0c06 */
[----:B------:R-:W2:Y:S01]  /*0120*/  LDG.E.U16.CONSTANT R8, desc[UR12][R4.64] ;  /* 0x0000000c04087981 */ /* 0x000ea2000c1e9500 */
[----:B------:R-:W-:-:S06]  /*0130*/  IMAD.WIDE R6, R9, 0x2, R4 ;  /* 0x0000000209067825 */ /* 0x000fcc00078e0204 */
[----:B------:R-:W3:Y:S01]  /*0140*/  LDG.E.U16.CONSTANT R6, desc[UR12][R6.64] ;  /* 0x0000000c06067981 */ /* 0x000ee2000c1e9500 */
[----:B------:R-:W0:Y:S01]  /*0150*/  S2UR UR5, SR_CgaCtaId ;  /* 0x00000000000579c3 */ /* 0x000e220000008800 */
[----:B------:R-:W-:Y:S01]  /*0160*/  UMOV UR4, 0x400 ;  /* 0x0000040000047882 */ /* 0x000fe20000000000 */
[C---:B------:R-:W-:Y:S01]  /*0170*/  ISETP.GT.AND P0, PT, R0.reuse, 0x1f, PT ;  /* 0x0000001f0000780c */ /* 0x040fe20003f04270 */
[----:B------:R-:W-:Y:S01]  /*0180*/  BSSY B0, `(.L_x_0) ;  /* 0x0000048000007945 */ /* 0x000fe20003800000 */
[----:B------:R-:W-:Y:S01]  /*0190*/  ISETP.GT.AND P1, PT, R0, 0xf, PT ;  /* 0x0000000f0000780c */ /* 0x000fe20003f24270 */
[----:B0-----:R-:W-:-:S03]  /*01a0*/  ULEA UR4, UR5, UR4, 0x18 ;  /* 0x0000000405047291 */ /* 0x001fc6000f8ec03f */
[----:B------:R-:W-:Y:S02]  /*01b0*/  ULDC UR5, c[0x0][0x10] ;  /* 0x0000040000057ab9 */ /* 0x000fe40000000800 */
[----:B------:R-:W-:Y:S02]  /*01c0*/  UIMAD UR5, UR7, UR5, URZ ;  /* 0x00000005070572a4 */ /* 0x000fe4000f8e023f */
[----:B------:R-:W-:Y:S02]  /*01d0*/  USHF.R.S32.HI UR7, URZ, 0x1f, UR6 ;  /* 0x0000001f3f077899 */ /* 0x000fe40008011406 */
[----:B------:R-:W-:-:S04]  /*01e0*/  UIADD3 UR6, UP0, UR5, UR6, URZ ;  /* 0x0000000605067290 */ /* 0x000fc8000ff1e03f */
[----:B------:R-:W-:Y:S02]  /*01f0*/  ULEA.HI.X.SX32 UR7, UR5, UR7, 0x1, UP0 ;  /* 0x0000000705077291 */ /* 0x000fe400080f0e3f */
[----:B------:R-:W-:-:S04]  /*0200*/  ULEA UR5, UP0, UR6, UR8, 0x2 ;  /* 0x0000000806057291 */ /* 0x000fc8000f80103f */
[----:B------:R-:W-:Y:S01]  /*0210*/  ULEA.HI.X UR6, UR6, UR9, UR7, 0x2, UP0 ;  /* 0x0000000906067291 */ /* 0x000fe200080f1407 */
[----:B--2---:R-:W-:-:S04]  /*0220*/  IMAD.U32 R8, R8, 0x10000, RZ ;  /* 0x0001000008087824 */ /* 0x004fc800078e00ff */
[----:B------:R-:W-:Y:S01]  /*0230*/  FMUL.FTZ R10, R8, -1.4426950216293334961 ;  /* 0xbfb8aa3b080a7820 */ /* 0x000fe20000410000 */
[----:B---3--:R-:W-:Y:S01]  /*0240*/  IMAD.U32 R9, R6, 0x10000, RZ ;  /* 0x0001000006097824 */ /* 0x008fe200078e00ff */
[----:B------:R-:W-:-:S04]  /*0250*/  LEA R6, R0, UR4, 0x2 ;  /* 0x0000000400067c11 */ /* 0x000fc8000f8e10ff */
[----:B------:R-:W0:Y:S02]  /*0260*/  MUFU.EX2 R10, R10 ;  /* 0x0000000a000a7308 */ /* 0x000e240000000800 */
[----:B0-----:R-:W-:-:S06]  /*0270*/  FADD.FTZ R11, R10, 1 ;  /* 0x3f8000000a0b7421 */ /* 0x001fcc0000010000 */
[----:B------:R-:W0:Y:S02]  /*0280*/  MUFU.RCP R11, R11 ;  /* 0x0000000b000b7308 */ /* 0x000e240000001000 */
[----:B0-----:R-:W-:-:S04]  /*0290*/  FMUL.FTZ R4, R8, R11 ;  /* 0x0000000b08047220 */ /* 0x001fc80000410000 */
[----:B------:R-:W-:-:S04]  /*02a0*/  FMUL.FTZ R4, R9, R4 ;  /* 0x0000000409047220 */ /* 0x000fc80000410000 */
[----:B------:R-:W-:-:S05]  /*02b0*/  FADD.FTZ R5, |R4|, -RZ ;  /* 0x800000ff04057221 */ /* 0x000fca0000010200 */
[----:B------:R-:W-:Y:S01]  /*02c0*/  STS [R6], R5 ;  /* 0x0000000506007388 */ /* 0x000fe20000000800 */
[----:B------:R-:W-:Y:S06]  /*02d0*/  BAR.SYNC.DEFER_BLOCKING 0x0 ;  /* 0x0000000000007b1d */ /* 0x000fec0000010000 */
[----:B------:R-:W-:Y:S04]  /*02e0*/  @!P0 LDS R7, [R6] ;  /* 0x0000000006078984 */ /* 0x000fe80000000800 */
[----:B------:R-:W0:Y:S02]  /*02f0*/  @!P0 LDS R8, [R6+0x80] ;  /* 0x0000800006088984 */ /* 0x000e240000000800 */
[----:B0-----:R-:W-:-:S05]  /*0300*/  @!P0 FMNMX.FTZ R7, R7, R8, !PT ;  /* 0x0000000807078209 */ /* 0x001fca0007810000 */
[----:B------:R-:W-:Y:S01]  /*0310*/  @!P0 STS [R6], R7 ;  /* 0x0000000706008388 */ /* 0x000fe20000000800 */
[----:B------:R-:W-:Y:S01]  /*0320*/  BAR.SYNC.DEFER_BLOCKING 0x0 ;  /* 0x0000000000007b1d */ /* 0x000fe20000010000 */
[----:B------:R-:W-:-:S05]  /*0330*/  ISETP.GT.AND P0, PT, R0, 0x7, PT ;  /* 0x000000070000780c */ /* 0x000fca0003f04270 */
        /* <DEDUP_REMOVED lines=17> */
[----:B------:R-:W-:-:S05]  /*0450*/  ISETP.GT.AND P1, PT, R0, RZ, PT ;  /* 0x000000ff0000720c */ /* 0x000fca0003f24270 */
[----:B------:R-:W-:Y:S04]  /*0460*/  @!P0 LDS R8, [R6] ;  /* 0x0000000006088984 */ /* 0x000fe80000000800 */
[----:B------:R-:W0:Y:S02]  /*0470*/  @!P0 LDS R9, [R6+0x8] ;  /* 0x0000080006098984 */ /* 0x000e240000000800 */
[----:B0-----:R-:W-:-:S05]  /*0480*/  @!P0 FMNMX.FTZ R9, R8, R9, !PT ;  /* 0x0000000908098209 */ /* 0x001fca0007810000 */
[----:B------:R-:W-:Y:S01]  /*0490*/  @!P0 STS [R6], R9 ;  /* 0x0000000906008388 */ /* 0x000fe20000000800 */
[----:B------:R-:W-:Y:S01]  /*04a0*/  BAR.SYNC.DEFER_BLOCKING 0x0 ;  /* 0x0000000000007b1d */ /* 0x000fe20000010000 */
[----:B------:R-:W-:-:S05]  /*04b0*/  ISETP.NE.AND P0, PT, R0, RZ, PT ;  /* 0x000000ff0000720c */ /* 0x000fca0003f05270 */
[----:B------:R-:W-:Y:S04]  /*04c0*/  @!P1 LDS R5, [R6] ;  /* 0x0000000006059984 */ /* 0x000fe80000000800 */
[----:B------:R-:W0:Y:S02]  /*04d0*/  @!P1 LDS R8, [R6+0x4] ;  /* 0x0000040006089984 */ /* 0x000e240000000800 */
[----:B0-----:R-:W-:-:S05]  /*04e0*/  @!P1 FMNMX.FTZ R5, R5, R8, !PT ;  /* 0x0000000805059209 */ /* 0x001fca0007810000 */
[----:B------:R0:W-:Y:S01]  /*04f0*/  @!P1 STS [R6], R5 ;  /* 0x0000000506009388 */ /* 0x0001e20000000800 */
[----:B------:R-:W-:Y:S06]  /*0500*/  BAR.SYNC.DEFER_BLOCKING 0x0 ;  /* 0x0000000000007b1d */ /* 0x000fec0000010000 */
[----:B------:R-:W-:Y:S05]  /*0510*/  @P0 BRA `(.L_x_1) ;  /* 0x0000000000380947 */ /* 0x000fea0003800000 */
[----:B0-----:R-:W0:Y:S01]  /*0520*/  LDS R5, [UR4] ;  /* 0x00000004ff057984 */ /* 0x001e220008000800 */
[----:B------:R-:W-:Y:S01]  /*0530*/  ULDC.64 UR8, c[0x0][0x228] ;  /* 0x00008a0000087ab9 */ /* 0x000fe20000000a00 */
[----:B------:R-:W-:Y:S01]  /*0540*/  IMAD.U32 R8, RZ, RZ, UR5 ;  /* 0x00000005ff087e24 */ /* 0x000fe2000f8e00ff */
[----:B------:R-:W-:Y:S01]  /*0550*/  ISETP.NE.U32.AND P0, PT, RZ, UR8, PT ;  /* 0x00000008ff007c0c */ /* 0x000fe2000bf05070 */
[----:B------:R-:W-:-:S03]  /*0560*/  IMAD.U32 R9, RZ, RZ, UR6 ;  /* 0x00000006ff097e24 */ /* 0x000fc6000f8e00ff */
[----:B------:R-:W-:Y:S01]  /*0570*/  ISETP.NE.AND.EX P0, PT, RZ, UR9, PT, P0 ;  /* 0x00000009ff007c0c */ /* 0x000fe2000bf05300 */
[----:B0-----:R-:W-:-:S12]  /*0580*/  FMUL.FTZ R5, R5, 0.0078740157186985015869 ;  /* 0x3c01020405057820 */ /* 0x001fd80000410000 */
[----:B------:R-:W-:Y:S05]  /*0590*/  @!P0 BRA `(.L_x_2) ;  /* 0x00000000000c8947 */ /* 0x000fea0003800000 */
[----:B------:R-:W0:Y:S02]  /*05a0*/  LDC.64 R6, c[0x0][0x228] ;  /* 0x00008a00ff067b82 */ /* 0x000e240000000a00 */
[----:B0-----:R-:W2:Y:S02]  /*05b0*/  LDG.E R6, desc[UR12][R6.64] ;  /* 0x0000000c06067981 */ /* 0x001ea4000c1e1900 */
[----:B--2---:R-:W-:-:S07]  /*05c0*/  FMNMX.FTZ R5, R5, R6, PT ;  /* 0x0000000605057209 */ /* 0x004fce0003810000 */
.L_x_2:
[----:B------:R-:W-:-:S05]  /*05d0*/  FMNMX.FTZ R5, R5, 1.1920928955078125e-07, !PT ;  /* 0x3400000005057809 */ /* 0x000fca0007810000 */
[----:B------:R1:W-:Y:S04]  /*05e0*/  STG.E desc[UR12][R8.64], R5 ;  /* 0x0000000508007986 */ /* 0x0003e8000c10190c */
[----:B------:R1:W-:Y:S02]  /*05f0*/  STS [UR4], R5 ;  /* 0x00000005ff007988 */ /* 0x0003e40008000804 */
.L_x_1:
[----:B------:R-:W-:Y:S05]  /*0600*/  BSYNC B0 ;  /* 0x0000000000007941 */ /* 0x000fea0003800000 */
.L_x_0:
[----:B------:R-:W-:Y:S01]  /*0610*/  BAR.SYNC.DEFER_BLOCKING 0x0 ;  /* 0x0000000000007b1d */ /* 0x000fe20000010000 */
[----:B------:R-:W-:Y:S02]  /*0620*/  IADD3 R0, P0, P1, R3, UR10, R0 ;  /* 0x0000000a03007c10 */ /* 0x000fe4000f91e000 */
[----:B------:R-:W-:-:S03]  /*0630*/  SHF.R.S32.HI R3, RZ, 0x1f, R3 ;  /* 0x0000001fff037819 */ /* 0x000fc60000011403 */
[----:B------:R-:W-:Y:S01]  /*0640*/  ULDC.64 UR8, c[0x0][0x210] ;  /* 0x0000840000087ab9 */ /* 0x000fe20000000a00 */
[----:B------:R-:W-:Y:S02]  /*0650*/  IADD3.X R3, R3, UR11, R2, P0, P1 ;  /* 0x0000000b03037c10 */ /* 0x000fe400087e2402 */
[----:B------:R-:W-:-:S04]  /*0660*/  IADD3 R2, P0, R0, UR8, RZ ;  /* 0x0000000800027c10 */ /* 0x000fc8000ff1e0ff */
[----:B------:R-:W-:Y:S01]  /*0670*/  IADD3.X R3, R3, UR9, RZ, P0, !PT ;  /* 0x0000000903037c10 */ /* 0x000fe200087fe4ff */
[----:B01----:R-:W0:Y:S02]  /*0680*/  LDS R5, [UR4] ;  /* 0x00000004ff057984 */ /* 0x003e240008000800 */
[----:B0-----:R-:W0:Y:S02]  /*0690*/  MUFU.RCP R5, R5 ;  /* 0x0000000500057308 */ /* 0x001e240000001000 */
[----:B0-----:R-:W-:-:S06]  /*06a0*/  FMUL.FTZ R4, R4, R5 ;  /* 0x0000000504047220 */ /* 0x001fcc0000410000 */
[----:B------:R-:W0:Y:S02]  /*06b0*/  F2I.S8.NTZ R7, R4 ;  /* 0x0000000400077305 */ /* 0x000e240000202100 */
[----:B0-----:R-:W-:Y:S01]  /*06c0*/  STG.E.U8 desc[UR12][R2.64], R7 ;  /* 0x0000000702007986 */ /* 0x001fe2000c10110c */
[----:B------:R-:W-:Y:S05]  /*06d0*/  EXIT ;  /* 0x000000000000794d */ /* 0x000fea0003800000 */
.L_x_3:
[----:B------:R-:W-:-:S00]  /*06e0*/  BRA `(.L_x_3) ;  /* 0xfffffffc00fc7947 */ /* 0x000fc0000383ffff */
[----:B------:R-:W-:-:S00]  /*06f0*/  NOP ;  /* 0x0000000000007918 */ /* 0x000fc00000000000 */
        /* <DEDUP_REMOVED lines=8> */
.L_x_120:


//--------------------- .text._ZN4vllm35silu_and_mul_per_block_quant_kernelIN3c108BFloat16EaLb1ELi64EEEvPT0_PfPKT_PKfi --------------------------
	.section	.text._ZN4vllm35silu_and_mul_per_block_quant_kernelIN3c108BFloat16EaLb1ELi64EEEvPT0_PfPKT_PKfi,"ax",@progbits
	.align	128
        .global         _ZN4vllm35silu_and_mul_per_block_quant_kernelIN3c108BFloat16EaLb1ELi64EEEvPT0_PfPKT_PKfi
        .type           _ZN4vllm35silu_and_mul_per_block_quant_kernelIN3c108BFloat16EaLb1ELi64EEEvPT0_PfPKT_PKfi,@function
        .size           _ZN4vllm35silu_and_mul_per_block_quant_kernelIN3c108BFloat16EaLb1ELi64EEEvPT0_PfPKT_PKfi,(.L_x_121 - _ZN4vllm35silu_and_mul_per_block_quant_kernelIN3c108BFloat16EaLb1ELi64EEEvPT0_PfPKT_PKfi)
        .other          _ZN4vllm35silu_and_mul_per_block_quant_kernelIN3c108BFloat16EaLb1ELi64EEEvPT0_PfPKT_PKfi,@"STO_CUDA_ENTRY STV_DEFAULT"
_ZN4vllm35silu_and_mul_per_block_quant_kernelIN3c108BFloat16EaLb1ELi64EEEvPT0_PfPKT_PKfi:
.text._ZN4vllm35silu_and_mul_per_block_quant_kernelIN3c108BFloat16EaLb1ELi64EEEvPT0_PfPKT_PKfi:
        /* <DEDUP_REMOVED lines=93> */
.L_x_6:
[----:B------:R-:W-:-:S05]  /*05d0*/  FMNMX.FTZ R5, R5, 1.1920928955078125e-07, !PT ;  /* 0x3400000005057809 */ /* 0x000fca0007810000 */
[----:B------:R1:W-:Y:S04]  /*05e0*/  STG.E desc[UR12][R8.64], R5 ;  /* 0x0000000508007986 */ /* 0x0003e8000c10190c */
[----:B------:R1:W-:Y:S02]  /*05f0*/  STS [UR4], R5 ;  /* 0x00000005ff007988 */ /* 0x0003e40008000804 */
.L_x_5:
[----:B------:R-:W-:Y:S05]  /*0600*/  BSYNC B0 ;  /* 0x0000000000007941 */ /* 0x000fea0003800000 */
.L_x_4:
        /* <DEDUP_REMOVED lines=13> */
.L_x_7:
        /* <DEDUP_REMOVED lines=10> */
.L_x_121:


//--------------------- .text._ZN4vllm35silu_and_mul_per_block_quant_kernelIN3c108BFloat16EaLb0ELi128EEEvPT0_PfPKT_PKfi --------------------------
	.section	.text._ZN4vllm35silu_and_mul_per_block_quant_kernelIN3c108BFloat16EaLb0ELi128EEEvPT0_PfPKT_PKfi,"ax",@progbits
	.align	128
        .global         _ZN4vllm35silu_and_mul_per_block_quant_kernelIN3c108BFloat16EaLb0ELi128EEEvPT0_PfPKT_PKfi
        .type           _ZN4vllm35silu_and_mul_per_block_quant_kernelIN3c108BFloat16EaLb0ELi128EEEvPT0_PfPKT_PKfi,@function
        .size           _ZN4vllm35silu_and_mul_per_block_quant_kernelIN3c108BFloat16EaLb0ELi128EEEvPT0_PfPKT_PKfi,(.L_x_122 - _ZN4vllm35silu_and_mul_per_block_quant_kernelIN3c108BFloat16EaLb0ELi128EEEvPT0_PfPKT_PKfi)
        .other          _ZN4vllm35silu_and_mul_per_block_quant_kernelIN3c108BFloat16EaLb0ELi128EEEvPT0_PfPKT_PKfi,@"STO_CUDA_ENTRY STV_DEFAULT"
_ZN4vllm35silu_and_mul_per_block_quant_kernelIN3c108BFloat16EaLb0ELi128EEEvPT0_PfPKT_PKfi:
.text._ZN4vllm35silu_and_mul_per_block_quant_kernelIN3c108BFloat16EaLb0ELi128EEEvPT0_PfPKT_PKfi:
        /* <DEDUP_REMOVED lines=88> */
[----:B------:R-:W1:Y:S01]  /*0580*/  LDS R5, [UR4] ;  /* 0x00000004ff057984 */ /* 0x000e620008000800 */
[----:B------:R-:W-:Y:S01]  /*0590*/  ULDC.64 UR8, c[0x0][0x228] ;  /* 0x00008a0000087ab9 */ /* 0x000fe20000000a00 */
[----:B------:R-:W-:Y:S01]  /*05a0*/  IMAD.U32 R8, RZ, RZ, UR5 ;  /* 0x00000005ff087e24 */ /* 0x000fe2000f8e00ff */
[----:B------:R-:W-:Y:S01]  /*05b0*/  ISETP.NE.U32.AND P0, PT, RZ, UR8, PT ;  /* 0x00000008ff007c0c */ /* 0x000fe2000bf05070 */
[----:B------:R-:W-:-:S03]  /*05c0*/  IMAD.U32 R9, RZ, RZ, UR6 ;  /* 0x00000006ff097e24 */ /* 0x000fc6000f8e00ff */
[----:B------:R-:W-:Y:S01]  /*05d0*/  ISETP.NE.AND.EX P0, PT, RZ, UR9, PT, P0 ;  /* 0x00000009ff007c0c */ /* 0x000fe2000bf05300 */
[----:B-1----:R-:W-:-:S12]  /*05e0*/  FMUL.FTZ R5, R5, 0.0078740157186985015869 ;  /* 0x3c01020405057820 */ /* 0x002fd80000410000 */
[----:B------:R-:W-:Y:S05]  /*05f0*/  @!P0 BRA `(.L_x_10) ;  /* 0x00000000000c8947 */ /* 0x000fea0003800000 */
[----:B0-----:R-:W0:Y:S02]  /*0600*/  LDC.64 R6, c[0x0][0x228] ;  /* 0x00008a00ff067b82 */ /* 0x001e240000000a00 */
[----:B0-----:R-:W2:Y:S02]  /*0610*/  LDG.E R6, desc[UR12][R6.64] ;  /* 0x0000000c06067981 */ /* 0x001ea4000c1e1900 */
[----:B--2---:R-:W-:-:S07]  /*0620*/  FMNMX.FTZ R5, R5, R6, PT ;  /* 0x0000000605057209 */ /* 0x004fce0003810000 */
.L_x_10:
[----:B------:R-:W-:-:S05]  /*0630*/  FMNMX.FTZ R5, R5, 1.1920928955078125e-07, !PT ;  /* 0x3400000005057809 */ /* 0x000fca0007810000 */
[----:B------:R1:W-:Y:S04]  /*0640*/  STG.E desc[UR12][R8.64], R5 ;  /* 0x0000000508007986 */ /* 0x0003e8000c10190c */
[----:B------:R1:W-:Y:S02]  /*0650*/  STS [UR4], R5 ;  /* 0x00000005ff007988 */ /* 0x0003e40008000804 */
.L_x_9:
[----:B------:R-:W-:Y:S05]  /*0660*/  BSYNC B0 ;  /* 0x0000000000007941 */ /* 0x000fea0003800000 */
.L_x_8:
[----:B------:R-:W-:Y:S01]  /*0670*/  BAR.SYNC.DEFER_BLOCKING 0x0 ;  /* 0x0000000000007b1d */ /* 0x000fe20000010000 */
[----:B------:R-:W-:Y:S02]  /*0680*/  IADD3 R0, P0, P1, R3, UR10, R0 ;  /* 0x0000000a03007c10 */ /* 0x000fe4000f91e000 */
[----:B------:R-:W-:-:S03]  /*0690*/  SHF.R.S32.HI R3, RZ, 0x1f, R3 ;  /* 0x0000001fff037819 */ /* 0x000fc60000011403 */
[----:B------:R-:W-:Y:S01]  /*06a0*/  ULDC.64 UR8, c[0x0][0x210] ;  /* 0x0000840000087ab9 */ /* 0x000fe20000000a00 */
[----:B------:R-:W-:Y:S02]  /*06b0*/  IADD3.X R3, R3, UR11, R2, P0, P1 ;  /* 0x0000000b03037c10 */ /* 0x000fe400087e2402 */
[----:B------:R-:W-:-:S04]  /*06c0*/  IADD3 R2, P0, R0, UR8, RZ ;  /* 0x0000000800027c10 */ /* 0x000fc8000ff1e0ff */
[----:B------:R-:W-:Y:S01]  /*06d0*/  IADD3.X R3, R3, UR9, RZ, P0, !PT ;  /* 0x0000000903037c10 */ /* 0x000fe200087fe4ff */
[----:B-1----:R-:W1:Y:S02]  /*06e0*/  LDS R5, [UR4] ;  /* 0x00000004ff057984 */ /* 0x002e640008000800 */
[----:B-1----:R-:W1:Y:S02]  /*06f0*/  MUFU.RCP R5, R5 ;  /* 0x0000000500057308 */ /* 0x002e640000001000 */
[----:B-1----:R-:W-:-:S06]  /*0700*/  FMUL.FTZ R4, R4, R5 ;  /* 0x0000000504047220 */ /* 0x002fcc0000410000 */
[----:B0-----:R-:W0:Y:S02]  /*0710*/  F2I.S8.NTZ R7, R4 ;  /* 0x0000000400077305 */ /* 0x001e240000202100 */
[----:B0-----:R-:W-:Y:S01]  /*0720*/  STG.E.U8 desc[UR12][R2.64], R7 ;  /* 0x0000000702007986 */ /* 0x001fe2000c10110c */
[----:B------:R-:W-:Y:S05]  /*0730*/  EXIT ;  /* 0x000000000000794d */ /* 0x000fea0003800000 */
.L_x_11:
        /* <DEDUP_REMOVED lines=12> */
.L_x_122:


//--------------------- .text._ZN4vllm35silu_and_mul_per_block_quant_kernelIN3c108BFloat16EaLb1ELi128EEEvPT0_PfPKT_PKfi --------------------------
	.section	.text._ZN4vllm35silu_and_mul_per_block_quant_kernelIN3c108BFloat16EaLb1ELi128EEEvPT0_PfPKT_PKfi,"ax",@progbits
	.align	128
        .global         _ZN4vllm35silu_and_mul_per_block_quant_kernelIN3c108BFloat16EaLb1ELi128EEEvPT0_PfPKT_PKfi
        .type           _ZN4vllm35silu_and_mul_per_block_quant_kernelIN3c108BFloat16EaLb1ELi128EEEvPT0_PfPKT_PKfi,@function
        .size           _ZN4vllm35silu_and_mul_per_block_quant_kernelIN3c108BFloat16EaLb1ELi128EEEvPT0_PfPKT_PKfi,(.L_x_123 - _ZN4vllm35silu_and_mul_per_block_quant_kernelIN3c108BFloat16EaLb1ELi128EEEvPT0_PfPKT_PKfi)
        .other          _ZN4vllm35silu_and_mul_per_block_quant_kernelIN3c108BFloat16EaLb1ELi128EEEvPT0_PfPKT_PKfi,@"STO_CUDA_ENTRY STV_DEFAULT"
_ZN4vllm35silu_and_mul_per_block_quant_kernelIN3c108BFloat16EaLb1ELi128EEEvPT0_PfPKT_PKfi:
.text._ZN4vllm35silu_and_mul_per_block_quant_kernelIN3c108BFloat16EaLb1ELi128EEEvPT0_PfPKT_PKfi:
        /* <DEDUP_REMOVED lines=99> */
.L_x_14:
[----:B------:R-:W-:-:S05]  /*0630*/  FMNMX.FTZ R5, R5, 1.1920928955078125e-07, !PT ;  /* 0x3400000005057809 */ /* 0x000fca0007810000 */
[----:B------:R1:W-:Y:S04]  /*0640*/  STG.E desc[UR12][R8.64], R5 ;  /* 0x0000000508007986 */ /* 0x0003e8000c10190c */
[----:B------:R1:W-:Y:S02]  /*0650*/  STS [UR4], R5 ;  /* 0x00000005ff007988 */ /* 0x0003e40008000804 */
.L_x_13:
[----:B------:R-:W-:Y:S05]  /*0660*/  BSYNC B0 ;  /* 0x0000000000007941 */ /* 0x000fea0003800000 */
.L_x_12:
        /* <DEDUP_REMOVED lines=13> */
.L_x_15:
        /* <DEDUP_REMOVED lines=12> */
.L_x_123:


//--------------------- .text._ZN4vllm35silu_and_mul_per_block_quant_kernelIN3c108BFloat16ENS1_13Float8_e4m3fnELb0ELi64EEEvPT0_PfPKT_PKfi --------------------------
	.section	.text._ZN4vllm35silu_and_mul_per_block_quant_kernelIN3c108BFloat16ENS1_13Float8_e4m3fnELb0ELi64EEEvPT0_PfPKT_PKfi,"ax",@progbits
	.align	128
        .global         _ZN4vllm35silu_and_mul_per_block_quant_kernelIN3c108BFloat16ENS1_13Float8_e4m3fnELb0ELi64EEEvPT0_PfPKT_PKfi
        .type           _ZN4vllm35silu_and_mul_per_block_quant_kernelIN3c108BFloat16ENS1_13Float8_e4m3fnELb0ELi64EEEvPT0_PfPKT_PKfi,@function
        .size           _ZN4vllm35silu_and_mul_per_block_quant_kernelIN3c108BFloat16ENS1_13Float8_e4m3fnELb0ELi64EEEvPT0_PfPKT_PKfi,(.L_x_124 - _ZN4vllm35silu_and_mul_per_block_quant_kernelIN3c108BFloat16ENS1_13Float8_e4m3fnELb0ELi64EEEvPT0_PfPKT_PKfi)
        .other          _ZN4vllm35silu_and_mul_per_block_quant_kernelIN3c108BFloat16ENS1_13Float8_e4m3fnELb0ELi64EEEvPT0_PfPKT_PKfi,@"STO_CUDA_ENTRY STV_DEFAULT"
_ZN4vllm35silu_and_mul_per_block_quant_kernelIN3c108BFloat16ENS1_13Float8_e4m3fnELb0ELi64EEEvPT0_PfPKT_PKfi:
.text._ZN4vllm35silu_and_mul_per_block_quant_kernelIN3c108BFloat16ENS1_13Float8_e4m3fnELb0ELi64EEEvPT0_PfPKT_PKfi:
        /* <DEDUP_REMOVED lines=88> */
[----:B0-----:R-:W-:-:S12]  /*0580*/  FMUL.FTZ R5, R5, 0.0022321429569274187088 ;  /* 0x3b12492505057820 */ /* 0x001fd80000410000 */
[----:B------:R-:W-:Y:S05]  /*0590*/  @!P0 BRA `(.L_x_18) ;  /* 0x00000000000c8947 */ /* 0x000fea0003800000 */
[----:B------:R-:W0:Y:S02]  /*05a0*/  LDC.64 R6, c[0x0][0x228] ;  /* 0x00008a00ff067b82 */ /* 0x000e240000000a00 */
[----:B0-----:R-:W2:Y:S02]  /*05b0*/  LDG.E.CONSTANT R6, desc[UR12][R6.64] ;  /* 0x0000000c06067981 */ /* 0x001ea4000c1e9900 */
[----:B--2---:R-:W-:-:S07]  /*05c0*/  FMNMX.FTZ R5, R5, R6, PT ;  /* 0x0000000605057209 */ /* 0x004fce0003810000 */
.L_x_18:
[----:B------:R-:W-:-:S05]  /*05d0*/  FMNMX.FTZ R5, R5, 4.3596542127488646656e-06, !PT ;  /* 0x3692492505057809 */ /* 0x000fca0007810000 */
[----:B------:R1:W-:Y:S04]  /*05e0*/  STG.E desc[UR12][R8.64], R5 ;  /* 0x0000000508007986 */ /* 0x0003e8000c10190c */
[----:B------:R1:W-:Y:S02]  /*05f0*/  STS [UR4], R5 ;  /* 0x00000005ff007988 */ /* 0x0003e40008000804 */
.L_x_17:
[----:B------:R-:W-:Y:S05]  /*0600*/  BSYNC B0 ;  /* 0x0000000000007941 */ /* 0x000fea0003800000 */
.L_x_16:
[----:B------:R-:W-:Y:S01]  /*0610*/  BAR.SYNC.DEFER_BLOCKING 0x0 ;  /* 0x0000000000007b1d */ /* 0x000fe20000010000 */
[----:B-1----:R-:W-:Y:S01]  /*0620*/  IADD3 R8, P0, P1, R3, UR10, R0 ;  /* 0x0000000a03087c10 */ /* 0x002fe2000f91e000 */
[----:B------:R-:W-:Y:S01]  /*0630*/  IMAD.MOV.U32 R0, RZ, RZ, 0x7f ;  /* 0x0000007fff007424 */ /* 0x000fe200078e00ff */
[----:B------:R-:W-:-:S03]  /*0640*/  SHF.R.S32.HI R7, RZ, 0x1f, R3 ;  /* 0x0000001fff077819 */ /* 0x000fc60000011403 */
[----:B------:R-:W-:Y:S01]  /*0650*/  BSSY B0, `(.L_x_19) ;  /* 0x0000010000007945 */ /* 0x000fe20003800000 */
[----:B0-----:R-:W0:Y:S02]  /*0660*/  LDS R5, [UR4] ;  /* 0x00000004ff057984 */ /* 0x001e240008000800 */
[----:B0-----:R-:W0:Y:S02]  /*0670*/  MUFU.RCP R5, R5 ;  /* 0x0000000500057308 */ /* 0x001e240000001000 */
[----:B0-----:R-:W-:-:S05]  /*0680*/  FMUL.FTZ R4, R4, R5 ;  /* 0x0000000504047220 */ /* 0x001fca0000410000 */
[----:B------:R-:W-:-:S04]  /*0690*/  FMNMX.FTZ R4, R4, 448, PT ;  /* 0x43e0000004047809 */ /* 0x000fc80003810000 */
[----:B------:R-:W-:-:S04]  /*06a0*/  FMNMX.FTZ R4, R4, -448, !PT ;  /* 0xc3e0000004047809 */ /* 0x000fc80007810000 */
[----:B------:R-:W-:-:S04]  /*06b0*/  LOP3.LUT R6, R4, 0x7fffffff, RZ, 0xc0, !PT ;  /* 0x7fffffff04067812 */ /* 0x000fc800078ec0ff */
[----:B------:R-:W-:-:S13]  /*06c0*/  ISETP.GT.U32.AND P2, PT, R6, 0x43efffff, PT ;  /* 0x43efffff0600780c */ /* 0x000fda0003f44070 */
[----:B------:R-:W-:Y:S05]  /*06d0*/  @P2 BRA `(.L_x_20) ;  /* 0x00000000001c2947 */ /* 0x000fea0003800000 */
[----:B------:R-:W-:-:S13]  /*06e0*/  ISETP.GE.U32.AND P2, PT, R6, 0x3c800000, PT ;  /* 0x3c8000000600780c */ /* 0x000fda0003f46070 */
[----:B------:R-:W-:Y:S01]  /*06f0*/  @P2 SHF.R.U32.HI R0, RZ, 0x14, R4 ;  /* 0x00000014ff002819 */ /* 0x000fe20000011604 */
[----:B------:R-:W-:-:S03]  /*0700*/  @!P2 FADD.FTZ R6, R6, 16384 ;  /* 0x468000000606a421 */ /* 0x000fc60000010000 */
[----:B------:R-:W-:-:S04]  /*0710*/  @P2 LOP3.LUT R3, R0, 0x1, RZ, 0xc0, !PT ;  /* 0x0000000100032812 */ /* 0x000fc800078ec0ff */
[----:B------:R-:W-:-:S04]  /*0720*/  @P2 IADD3 R3, R4, 0x407ffff, R3 ;  /* 0x0407ffff04032810 */ /* 0x000fc80007ffe003 */
[----:B------:R-:W-:Y:S01]  /*0730*/  @P2 SHF.R.U32.HI R0, RZ, 0x14, R3 ;  /* 0x00000014ff002819 */ /* 0x000fe20000011603 */
[----:B------:R-:W-:-:S07]  /*0740*/  @!P2 VIADD R0, R6, 0xb9800000 ;  /* 0xb98000000600a836 */ /* 0x000fce0000000000 */
.L_x_20:
[----:B------:R-:W-:Y:S05]  /*0750*/  BSYNC B0 ;  /* 0x0000000000007941 */ /* 0x000fea0003800000 */
.L_x_19:
[----:B------:R-:W-:Y:S01]  /*0760*/  LOP3.LUT R4, R4, 0x80000000, RZ, 0xc0, !PT ;  /* 0x8000000004047812 */ /* 0x000fe200078ec0ff */
[----:B------:R-:W-:Y:S01]  /*0770*/  ULDC.64 UR4, c[0x0][0x210] ;  /* 0x0000840000047ab9 */ /* 0x000fe20000000a00 */
[----:B------:R-:W-:Y:S02]  /*0780*/  IADD3.X R7, R7, UR11, R2, P0, P1 ;  /* 0x0000000b07077c10 */ /* 0x000fe400087e2402 */
[----:B------:R-:W-:Y:S02]  /*0790*/  IADD3 R2, P0, R8, UR4, RZ ;  /* 0x0000000408027c10 */ /* 0x000fe4000ff1e0ff */
[----:B------:R-:W-:Y:S02]  /*07a0*/  SHF.R.U32.HI R5, RZ, 0x18, R4 ;  /* 0x00000018ff057819 */ /* 0x000fe40000011604 */
[----:B------:R-:W-:Y:S02]  /*07b0*/  IADD3.X R3, R7, UR5, RZ, P0, !PT ;  /* 0x0000000507037c10 */ /* 0x000fe400087fe4ff */
[----:B------:R-:W-:-:S05]  /*07c0*/  LOP3.LUT R5, R0, R5, RZ, 0xfc, !PT ;  /* 0x0000000500057212 */ /* 0x000fca00078efcff */
[----:B------:R-:W-:Y:S01]  /*07d0*/  STG.E.U8 desc[UR12][R2.64], R5 ;  /* 0x0000000502007986 */ /* 0x000fe2000c10110c */
[----:B------:R-:W-:Y:S05]  /*07e0*/  EXIT ;  /* 0x000000000000794d */ /* 0x000fea0003800000 */
.L_x_21:
        /* <DEDUP_REMOVED lines=9> */
.L_x_124:


//--------------------- .text._ZN4vllm35silu_and_mul_per_block_quant_kernelIN3c108BFloat16ENS1_13Float8_e4m3fnELb1ELi64EEEvPT0_PfPKT_PKfi --------------------------
	.section	.text._ZN4vllm35silu_and_mul_per_block_quant_kernelIN3c108BFloat16ENS1_13Float8_e4m3fnELb1ELi64EEEvPT0_PfPKT_PKfi,"ax",@progbits
	.align	128
        .global         _ZN4vllm35silu_and_mul_per_block_quant_kernelIN3c108BFloat16ENS1_13Float8_e4m3fnELb1ELi64EEEvPT0_PfPKT_PKfi
        .type           _ZN4vllm35silu_and_mul_per_block_quant_kernelIN3c108BFloat16ENS1_13Float8_e4m3fnELb1ELi64EEEvPT0_PfPKT_PKfi,@function
        .size           _ZN4vllm35silu_and_mul_per_block_quant_kernelIN3c108BFloat16ENS1_13Float8_e4m3fnELb1ELi64EEEvPT0_PfPKT_PKfi,(.L_x_125 - _ZN4vllm35silu_and_mul_per_block_quant_kernelIN3c108BFloat16ENS1_13Float8_e4m3fnELb1ELi64EEEvPT0_PfPKT_PKfi)
        .other          _ZN4vllm35silu_and_mul_per_block_quant_kernelIN3c108BFloat16ENS1_13Float8_e4m3fnELb1ELi64EEEvPT0_PfPKT_PKfi,@"STO_CUDA_ENTRY STV_DEFAULT"
_ZN4vllm35silu_and_mul_per_block_quant_kernelIN3c108BFloat16ENS1_13Float8_e4m3fnELb1ELi64EEEvPT0_PfPKT_PKfi:
.text._ZN4vllm35silu_and_mul_per_block_quant_kernelIN3c108BFloat16ENS1_13Float8_e4m3fnELb1ELi64EEEvPT0_PfPKT_PKfi:
        /* <DEDUP_REMOVED lines=93> */
.L_x_24:
[----:B------:R-:W-:-:S05]  /*05d0*/  FMNMX.FTZ R5, R5, 4.3596542127488646656e-06, !PT ;  /* 0x3692492505057809 */ /* 0x000fca0007810000 */
[----:B------:R1:W-:Y:S04]  /*05e0*/  STG.E desc[UR12][R8.64], R5 ;  /* 0x0000000508007986 */ /* 0x0003e8000c10190c */
[----:B------:R1:W-:Y:S02]  /*05f0*/  STS [UR4], R5 ;  /* 0x00000005ff007988 */ /* 0x0003e40008000804 */
.L_x_23:
[----:B------:R-:W-:Y:S05]  /*0600*/  BSYNC B0 ;  /* 0x0000000000007941 */ /* 0x000fea0003800000 */
.L_x_22:
        /* <DEDUP_REMOVED lines=20> */
.L_x_26:
[----:B------:R-:W-:Y:S05]  /*0750*/  BSYNC B0 ;  /* 0x0000000000007941 */ /* 0x000fea0003800000 */
.L_x_25:
        /* <DEDUP_REMOVED lines=9> */
.L_x_27:
        /* <DEDUP_REMOVED lines=9> */
.L_x_125:


//--------------------- .text._ZN4vllm35silu_and_mul_per_block_quant_kernelIN3c108BFloat16ENS1_13Float8_e4m3fnELb0ELi128EEEvPT0_PfPKT_PKfi --------------------------
	.section	.text._ZN4vllm35silu_and_mul_per_block_quant_kernelIN3c108BFloat16ENS1_13Float8_e4m3fnELb0ELi128EEEvPT0_PfPKT_PKfi,"ax",@progbits
	.align	128
        .global         _ZN4vllm35silu_and_mul_per_block_quant_kernelIN3c108BFloat16ENS1_13Float8_e4m3fnELb0ELi128EEEvPT0_PfPKT_PKfi
        .type           _ZN4vllm35silu_and_mul_per_block_quant_kernelIN3c108BFloat16ENS1_13Float8_e4m3fnELb0ELi128EEEvPT0_PfPKT_PKfi,@function
        .size           _ZN4vllm35silu_and_mul_per_block_quant_kernelIN3c108BFloat16ENS1_13Float8_e4m3fnELb0ELi128EEEvPT0_PfPKT_PKfi,(.L_x_126 - _ZN4vllm35silu_and_mul_per_block_quant_kernelIN3c108BFloat16ENS1_13Float8_e4m3fnELb0ELi128EEEvPT0_PfPKT_PKfi)
        .other          _ZN4vllm35silu_and_mul_per_block_quant_kernelIN3c108BFloat16ENS1_13Float8_e4m3fnELb0ELi128EEEvPT0_PfPKT_PKfi,@"STO_CUDA_ENTRY STV_DEFAULT"
_ZN4vllm35silu_and_mul_per_block_quant_kernelIN3c108BFloat16ENS1_13Float8_e4m3fnELb0ELi128EEEvPT0_PfPKT_PKfi:
.text._ZN4vllm35silu_and_mul_per_block_quant_kernelIN3c108BFloat16ENS1_13Float8_e4m3fnELb0ELi128EEEvPT0_PfPKT_PKfi:
        /* <DEDUP_REMOVED lines=80> */
[----:B------:R-:W-:Y:S06]  /*0500*/  BAR.SYNC.DEFER_BLOCKING 0x0 ;  /* 0x0000000000007b1d */ /* 0x000fec0000010000 */
[----:B------:R-:W-:Y:S04]  /*0510*/  @!P0 LDS R7, [R6] ;  /* 0x0000000006078984 */ /* 0x000fe80000000800 */
[----:B------:R-:W0:Y:S02]  /*0520*/  @!P0 LDS R8, [R6+0x4] ;  /* 0x0000040006088984 */ /* 0x000e240000000800 */
[----:B0-----:R-:W-:-:S05]  /*0530*/  @!P0 FMNMX.FTZ R7, R7, R8, !PT ;  /* 0x0000000807078209 */ /* 0x001fca0007810000 */
[----:B------:R0:W-:Y:S01]  /*0540*/  @!P0 STS [R6], R7 ;  /* 0x0000000706008388 */ /* 0x0001e20000000800 */
[----:B------:R-:W-:Y:S01]  /*0550*/  BAR.SYNC.DEFER_BLOCKING 0x0 ;  /* 0x0000000000007b1d */ /* 0x000fe20000010000 */
[----:B------:R-:W-:-:S13]  /*0560*/  ISETP.NE.AND P0, PT, R0, RZ, PT ;  /* 0x000000ff0000720c */ /* 0x000fda0003f05270 */
[----:B0-----:R-:W-:Y:S05]  /*0570*/  @P0 BRA `(.L_x_29) ;  /* 0x0000000000380947 */ /* 0x001fea0003800000 */
[----:B------:R-:W0:Y:S01]  /*0580*/  LDS R5, [UR4] ;  /* 0x00000004ff057984 */ /* 0x000e220008000800 */
        /* <DEDUP_REMOVED lines=10> */
.L_x_30:
[----:B------:R-:W-:-:S05]  /*0630*/  FMNMX.FTZ R5, R5, 4.3596542127488646656e-06, !PT ;  /* 0x3692492505057809 */ /* 0x000fca0007810000 */
[----:B------:R0:W-:Y:S04]  /*0640*/  STG.E desc[UR12][R8.64], R5 ;  /* 0x0000000508007986 */ /* 0x0001e8000c10190c */
[----:B------:R0:W-:Y:S02]  /*0650*/  STS [UR4], R5 ;  /* 0x00000005ff007988 */ /* 0x0001e40008000804 */
.L_x_29:
[----:B------:R-:W-:Y:S05]  /*0660*/  BSYNC B0 ;  /* 0x0000000000007941 */ /* 0x000fea0003800000 */
.L_x_28:
[----:B------:R-:W-:Y:S01]  /*0670*/  BAR.SYNC.DEFER_BLOCKING 0x0 ;  /* 0x0000000000007b1d */ /* 0x000fe20000010000 */
[----:B0-----:R-:W-:Y:S01]  /*0680*/  IADD3 R8, P0, P1, R3, UR10, R0 ;  /* 0x0000000a03087c10 */ /* 0x001fe2000f91e000 */
[----:B------:R-:W-:Y:S01]  /*0690*/  IMAD.MOV.U32 R0, RZ, RZ, 0x7f ;  /* 0x0000007fff007424 */ /* 0x000fe200078e00ff */
[----:B------:R-:W-:-:S03]  /*06a0*/  SHF.R.S32.HI R7, RZ, 0x1f, R3 ;  /* 0x0000001fff077819 */ /* 0x000fc60000011403 */
[----:B------:R-:W-:Y:S01]  /*06b0*/  BSSY B0, `(.L_x_31) ;  /* 0x0000010000007945 */ /* 0x000fe20003800000 */
[----:B------:R-:W0:Y:S02]  /*06c0*/  LDS R5, [UR4] ;  /* 0x00000004ff057984 */ /* 0x000e240008000800 */
        /* <DEDUP_REMOVED lines=14> */
.L_x_32:
[----:B------:R-:W-:Y:S05]  /*07b0*/  BSYNC B0 ;  /* 0x0000000000007941 */ /* 0x000fea0003800000 */
.L_x_31:
        /* <DEDUP_REMOVED lines=9> */
.L_x_33:
        /* <DEDUP_REMOVED lines=11> */
.L_x_126:


//--------------------- .text._ZN4vllm35silu_and_mul_per_block_quant_kernelIN3c108BFloat16ENS1_13Float8_e4m3fnELb1ELi128EEEvPT0_PfPKT_PKfi --------------------------
	.section	.text._ZN4vllm35silu_and_mul_per_block_quant_kernelIN3c108BFloat16ENS1_13Float8_e4m3fnELb1ELi128EEEvPT0_PfPKT_PKfi,"ax",@progbits
	.align	128
        .global         _ZN4vllm35silu_and_mul_per_block_quant_kernelIN3c108BFloat16ENS1_13Float8_e4m3fnELb1ELi128EEEvPT0_PfPKT_PKfi
        .type           _ZN4vllm35silu_and_mul_per_block_quant_kernelIN3c108BFloat16ENS1_13Float8_e4m3fnELb1ELi128EEEvPT0_PfPKT_PKfi,@function
        .size           _ZN4vllm35silu_and_mul_per_block_quant_kernelIN3c108BFloat16ENS1_13Float8_e4m3fnELb1ELi128EEEvPT0_PfPKT_PKfi,(.L_x_127 - _ZN4vllm35silu_and_mul_per_block_quant_kernelIN3c108BFloat16ENS1_13Float8_e4m3fnELb1ELi128EEEvPT0_PfPKT_PKfi)
        .other          _ZN4vllm35silu_and_mul_per_block_quant_kernelIN3c108BFloat16ENS1_13Float8_e4m3fnELb1ELi128EEEvPT0_PfPKT_PKfi,@"STO_CUDA_ENTRY STV_DEFAULT"
_ZN4vllm35silu_and_mul_per_block_quant_kernelIN3c108BFloat16ENS1_13Float8_e4m3fnELb1ELi128EEEvPT0_PfPKT_PKfi:
.text._ZN4vllm35silu_and_mul_per_block_quant_kernelIN3c108BFloat16ENS1_13Float8_e4m3fnELb1ELi128EEEvPT0_PfPKT_PKfi:
        /* <DEDUP_REMOVED lines=99> */
.L_x_36:
[----:B------:R-:W-:-:S05]  /*0630*/  FMNMX.FTZ R5, R5, 4.3596542127488646656e-06, !PT ;  /* 0x3692492505057809 */ /* 0x000fca0007810000 */
[----:B------:R0:W-:Y:S04]  /*0640*/  STG.E desc[UR12][R8.64], R5 ;  /* 0x0000000508007986 */ /* 0x0001e8000c10190c */
[----:B------:R0:W-:Y:S02]  /*0650*/  STS [UR4], R5 ;  /* 0x00000005ff007988 */ /* 0x0001e40008000804 */
.L_x_35:
[----:B------:R-:W-:Y:S05]  /*0660*/  BSYNC B0 ;  /* 0x0000000000007941 */ /* 0x000fea0003800000 */
.L_x_34:
        /* <DEDUP_REMOVED lines=20> */
.L_x_38:
[----:B------:R-:W-:Y:S05]  /*07b0*/  BSYNC B0 ;  /* 0x0000000000007941 */ /* 0x000fea0003800000 */
.L_x_37:
        /* <DEDUP_REMOVED lines=9> */
.L_x_39:
        /* <DEDUP_REMOVED lines=11> */
.L_x_127:


//--------------------- .text._ZN4vllm35silu_and_mul_per_block_quant_kernelIN3c104HalfEaLb0ELi64EEEvPT0_PfPKT_PKfi --------------------------
	.section	.text._ZN4vllm35silu_and_mul_per_block_quant_kernelIN3c104HalfEaLb0ELi64EEEvPT0_PfPKT_PKfi,"ax",@progbits
	.align	128
        .global         _ZN4vllm35silu_and_mul_per_block_quant_kernelIN3c104HalfEaLb0ELi64EEEvPT0_PfPKT_PKfi
        .type           _ZN4vllm35silu_and_mul_per_block_quant_kernelIN3c104HalfEaLb0ELi64EEEvPT0_PfPKT_PKfi,@function
        .size           _ZN4vllm35silu_and_mul_per_block_quant_kernelIN3c104HalfEaLb0ELi64EEEvPT0_PfPKT_PKfi,(.L_x_128 - _ZN4vllm35silu_and_mul_per_block_quant_kernelIN3c104HalfEaLb0ELi64EEEvPT0_PfPKT_PKfi)
        .other          _ZN4vllm35silu_and_mul_per_block_quant_kernelIN3c104HalfEaLb0ELi64EEEvPT0_PfPKT_PKfi,@"STO_CUDA_ENTRY STV_DEFAULT"
_ZN4vllm35silu_and_mul_per_block_quant_kernelIN3c104HalfEaLb0ELi64EEEvPT0_PfPKT_PKfi:
.text._ZN4vllm35silu_and_mul_per_block_quant_kernelIN3c104HalfEaLb0ELi64EEEvPT0_PfPKT_PKfi:
        /* <DEDUP_REMOVED lines=34> */
[----:B--2---:R-:W-:-:S05]  /*0220*/  HADD2.F32 R8, -RZ, R8.H0_H0 ;  /* 0x20000008ff087230 */ /* 0x004fca0000004100 */
[----:B------:R-:W-:Y:S01]  /*0230*/  FMUL.FTZ R10, R8, -1.4426950216293334961 ;  /* 0xbfb8aa3b080a7820 */ /* 0x000fe20000410000 */
[----:B---3--:R-:W-:Y:S01]  /*0240*/  HADD2.F32 R9, -RZ, R6.H0_H0 ;  /* 0x20000006ff097230 */ /* 0x008fe20000004100 */
        /* <DEDUP_REMOVED lines=56> */
.L_x_42:
[----:B------:R-:W-:-:S05]  /*05d0*/  FMNMX.FTZ R5, R5, 1.1920928955078125e-07, !PT ;  /* 0x3400000005057809 */ /* 0x000fca0007810000 */
[----:B------:R1:W-:Y:S04]  /*05e0*/  STG.E desc[UR12][R8.64], R5 ;  /* 0x0000000508007986 */ /* 0x0003e8000c10190c */
[----:B------:R1:W-:Y:S02]  /*05f0*/  STS [UR4], R5 ;  /* 0x00000005ff007988 */ /* 0x0003e40008000804 */
.L_x_41:
[----:B------:R-:W-:Y:S05]  /*0600*/  BSYNC B0 ;  /* 0x0000000000007941 */ /* 0x000fea0003800000 */
.L_x_40:
        /* <DEDUP_REMOVED lines=13> */
.L_x_43:
        /* <DEDUP_REMOVED lines=10> */
.L_x_128:


//--------------------- .text._ZN4vllm35silu_and_mul_per_block_quant_kernelIN3c104HalfEaLb1ELi64EEEvPT0_PfPKT_PKfi --------------------------
	.section	.text._ZN4vllm35silu_and_mul_per_block_quant_kernelIN3c104HalfEaLb1ELi64EEEvPT0_PfPKT_PKfi,"ax",@progbits
	.align	128
        .global         _ZN4vllm35silu_and_mul_per_block_quant_kernelIN3c104HalfEaLb1ELi64EEEvPT0_PfPKT_PKfi
        .type           _ZN4vllm35silu_and_mul_per_block_quant_kernelIN3c104HalfEaLb1ELi64EEEvPT0_PfPKT_PKfi,@function
        .size           _ZN4vllm35silu_and_mul_per_block_quant_kernelIN3c104HalfEaLb1ELi64EEEvPT0_PfPKT_PKfi,(.L_x_129 - _ZN4vllm35silu_and_mul_per_block_quant_kernelIN3c104HalfEaLb1ELi64EEEvPT0_PfPKT_PKfi)
        .other          _ZN4vllm35silu_and_mul_per_block_quant_kernelIN3c104HalfEaLb1ELi64EEEvPT0_PfPKT_PKfi,@"STO_CUDA_ENTRY STV_DEFAULT"
_ZN4vllm35silu_and_mul_per_block_quant_kernelIN3c104HalfEaLb1ELi64EEEvPT0_PfPKT_PKfi:
.text._ZN4vllm35silu_and_mul_per_block_quant_kernelIN3c104HalfEaLb1ELi64EEEvPT0_PfPKT_PKfi:
        /* <DEDUP_REMOVED lines=93> */
.L_x_46:
[----:B------:R-:W-:-:S05]  /*05d0*/  FMNMX.FTZ R5, R5, 1.1920928955078125e-07, !PT ;  /* 0x3400000005057809 */ /* 0x000fca0007810000 */
[----:B------:R1:W-:Y:S04]  /*05e0*/  STG.E desc[UR12][R8.64], R5 ;  /* 0x0000000508007986 */ /* 0x0003e8000c10190c */
[----:B------:R1:W-:Y:S02]  /*05f0*/  STS [UR4], R5 ;  /* 0x00000005ff007988 */ /* 0x0003e40008000804 */
.L_x_45:
[----:B------:R-:W-:Y:S05]  /*0600*/  BSYNC B0 ;  /* 0x0000000000007941 */ /* 0x000fea0003800000 */
.L_x_44:
        /* <DEDUP_REMOVED lines=13> */
.L_x_47:
        /* <DEDUP_REMOVED lines=10> */
.L_x_129:


//--------------------- .text._ZN4vllm35silu_and_mul_per_block_quant_kernelIN3c104HalfEaLb0ELi128EEEvPT0_PfPKT_PKfi --------------------------
	.section	.text._ZN4vllm35silu_and_mul_per_block_quant_kernelIN3c104HalfEaLb0ELi128EEEvPT0_PfPKT_PKfi,"ax",@progbits
	.align	128
        .global         _ZN4vllm35silu_and_mul_per_block_quant_kernelIN3c104HalfEaLb0ELi128EEEvPT0_PfPKT_PKfi
        .type           _ZN4vllm35silu_and_mul_per_block_quant_kernelIN3c104HalfEaLb0ELi128EEEvPT0_PfPKT_PKfi,@function
        .size           _ZN4vllm35silu_and_mul_per_block_quant_kernelIN3c104HalfEaLb0ELi128EEEvPT0_PfPKT_PKfi,(.L_x_130 - _ZN4vllm35silu_and_mul_per_block_quant_kernelIN3c104HalfEaLb0ELi128EEEvPT0_PfPKT_PKfi)
        .other          _ZN4vllm35silu_and_mul_per_block_quant_kernelIN3c104HalfEaLb0ELi128EEEvPT0_PfPKT_PKfi,@"STO_CUDA_ENTRY STV_DEFAULT"
_ZN4vllm35silu_and_mul_per_block_quant_kernelIN3c104HalfEaLb0ELi128EEEvPT0_PfPKT_PKfi:
.text._ZN4vllm35silu_and_mul_per_block_quant_kernelIN3c104HalfEaLb0ELi128EEEvPT0_PfPKT_PKfi:
        /* <DEDUP_REMOVED lines=99> */
.L_x_50:
[----:B------:R-:W-:-:S05]  /*0630*/  FMNMX.FTZ R5, R5, 1.1920928955078125e-07, !PT ;  /* 0x3400000005057809 */ /* 0x000fca0007810000 */
[----:B------:R1:W-:Y:S04]  /*0640*/  STG.E desc[UR12][R8.64], R5 ;  /* 0x0000000508007986 */ /* 0x0003e8000c10190c */
[----:B------:R1:W-:Y:S02]  /*0650*/  STS [UR4], R5 ;  /* 0x00000005ff007988 */ /* 0x0003e40008000804 */
.L_x_49:
[----:B------:R-:W-:Y:S05]  /*0660*/  BSYNC B0 ;  /* 0x0000000000007941 */ /* 0x000fea0003800000 */
.L_x_48:
        /* <DEDUP_REMOVED lines=13> */
.L_x_51:
        /* <DEDUP_REMOVED lines=12> */
.L_x_130:


//--------------------- .text._ZN4vllm35silu_and_mul_per_block_quant_kernelIN3c104HalfEaLb1ELi128EEEvPT0_PfPKT_PKfi --------------------------
	.section	.text._ZN4vllm35silu_and_mul_per_block_quant_kernelIN3c104HalfEaLb1ELi128EEEvPT0_PfPKT_PKfi,"ax",@progbits
	.align	128
        .global         _ZN4vllm35silu_and_mul_per_block_quant_kernelIN3c104HalfEaLb1ELi128EEEvPT0_PfPKT_PKfi
        .type           _ZN4vllm35silu_and_mul_per_block_quant_kernelIN3c104HalfEaLb1ELi128EEEvPT0_PfPKT_PKfi,@function
        .size           _ZN4vllm35silu_and_mul_per_block_quant_kernelIN3c104HalfEaLb1ELi128EEEvPT0_PfPKT_PKfi,(.L_x_131 - _ZN4vllm35silu_and_mul_per_block_quant_kernelIN3c104HalfEaLb1ELi128EEEvPT0_PfPKT_PKfi)
        .other          _ZN4vllm35silu_and_mul_per_block_quant_kernelIN3c104HalfEaLb1ELi128EEEvPT0_PfPKT_PKfi,@"STO_CUDA_ENTRY STV_DEFAULT"
_ZN4vllm35silu_and_mul_per_block_quant_kernelIN3c104HalfEaLb1ELi128EEEvPT0_PfPKT_PKfi:
.text._ZN4vllm35silu_and_mul_per_block_quant_kernelIN3c104HalfEaLb1ELi128EEEvPT0_PfPKT_PKfi:
        /* <DEDUP_REMOVED lines=99> */
.L_x_54:
[----:B------:R-:W-:-:S05]  /*0630*/  FMNMX.FTZ R5, R5, 1.1920928955078125e-07, !PT ;  /* 0x3400000005057809 */ /* 0x000fca0007810000 */
[----:B------:R1:W-:Y:S04]  /*0640*/  STG.E desc[UR12][R8.64], R5 ;  /* 0x0000000508007986 */ /* 0x0003e8000c10190c */
[----:B------:R1:W-:Y:S02]  /*0650*/  STS [UR4], R5 ;  /* 0x00000005ff007988 */ /* 0x0003e40008000804 */
.L_x_53:
[----:B------:R-:W-:Y:S05]  /*0660*/  BSYNC B0 ;  /* 0x0000000000007941 */ /* 0x000fea0003800000 */
.L_x_52:
        /* <DEDUP_REMOVED lines=13> */
.L_x_55:
        /* <DEDUP_REMOVED lines=12> */
.L_x_131:


//--------------------- .text._ZN4vllm35silu_and_mul_per_block_quant_kernelIN3c104HalfENS1_13Float8_e4m3fnELb0ELi64EEEvPT0_PfPKT_PKfi --------------------------
	.section	.text._ZN4vllm35silu_and_mul_per_block_quant_kernelIN3c104HalfENS1_13Float8_e4m3fnELb0ELi64EEEvPT0_PfPKT_PKfi,"ax",@progbits
	.align	128
        .global         _ZN4vllm35silu_and_mul_per_block_quant_kernelIN3c104HalfENS1_13Float8_e4m3fnELb0ELi64EEEvPT0_PfPKT_PKfi
        .type           _ZN4vllm35silu_and_mul_per_block_quant_kernelIN3c104HalfENS1_13Float8_e4m3fnELb0ELi64EEEvPT0_PfPKT_PKfi,@function
        .size           _ZN4vllm35silu_and_mul_per_block_quant_kernelIN3c104HalfENS1_13Float8_e4m3fnELb0ELi64EEEvPT0_PfPKT_PKfi,(.L_x_132 - _ZN4vllm35silu_and_mul_per_block_quant_kernelIN3c104HalfENS1_13Float8_e4m3fnELb0ELi64EEEvPT0_PfPKT_PKfi)
        .other          _ZN4vllm35silu_and_mul_per_block_quant_kernelIN3c104HalfENS1_13Float8_e4m3fnELb0ELi64EEEvPT0_PfPKT_PKfi,@"STO_CUDA_ENTRY STV_DEFAULT"
_ZN4vllm35silu_and_mul_per_block_quant_kernelIN3c104HalfENS1_13Float8_e4m3fnELb0ELi64EEEvPT0_PfPKT_PKfi:
.text._ZN4vllm35silu_and_mul_per_block_quant_kernelIN3c104HalfENS1_13Float8_e4m3fnELb0ELi64EEEvPT0_PfPKT_PKfi:
        /* <DEDUP_REMOVED lines=93> */
.L_x_58:
[----:B------:R-:W-:-:S05]  /*05d0*/  FMNMX.FTZ R5, R5, 4.3596542127488646656e-06, !PT ;  /* 0x3692492505057809 */ /* 0x000fca0007810000 */
[----:B------:R1:W-:Y:S04]  /*05e0*/  STG.E desc[UR12][R8.64], R5 ;  /* 0x0000000508007986 */ /* 0x0003e8000c10190c */
[----:B------:R1:W-:Y:S02]  /*05f0*/  STS [UR4], R5 ;  /* 0x00000005ff007988 */ /* 0x0003e40008000804 */
.L_x_57:
[----:B------:R-:W-:Y:S05]  /*0600*/  BSYNC B0 ;  /* 0x0000000000007941 */ /* 0x000fea0003800000 */
.L_x_56:
        /* <DEDUP_REMOVED lines=20> */
.L_x_60:
[----:B------:R-:W-:Y:S05]  /*0750*/  BSYNC B0 ;  /* 0x0000000000007941 */ /* 0x000fea0003800000 */
.L_x_59:
        /* <DEDUP_REMOVED lines=9> */
.L_x_61:
        /* <DEDUP_REMOVED lines=9> */
.L_x_132:


//--------------------- .text._ZN4vllm35silu_and_mul_per_block_quant_kernelIN3c104HalfENS1_13Float8_e4m3fnELb1ELi64EEEvPT0_PfPKT_PKfi --------------------------
	.section	.text._ZN4vllm35silu_and_mul_per_block_quant_kernelIN3c104HalfENS1_13Float8_e4m3fnELb1ELi64EEEvPT0_PfPKT_PKfi,"ax",@progbits
	.align	128
        .global         _ZN4vllm35silu_and_mul_per_block_quant_kernelIN3c104HalfENS1_13Float8_e4m3fnELb1ELi64EEEvPT0_PfPKT_PKfi
        .type           _ZN4vllm35silu_and_mul_per_block_quant_kernelIN3c104HalfENS1_13Float8_e4m3fnELb1ELi64EEEvPT0_PfPKT_PKfi,@function
        .size           _ZN4vllm35silu_and_mul_per_block_quant_kernelIN3c104HalfENS1_13Float8_e4m3fnELb1ELi64EEEvPT0_PfPKT_PKfi,(.L_x_133 - _ZN4vllm35silu_and_mul_per_block_quant_kernelIN3c104HalfENS1_13Float8_e4m3fnELb1ELi64EEEvPT0_PfPKT_PKfi)
        .other          _ZN4vllm35silu_and_mul_per_block_quant_kernelIN3c104HalfENS1_13Float8_e4m3fnELb1ELi64EEEvPT0_PfPKT_PKfi,@"STO_CUDA_ENTRY STV_DEFAULT"
_ZN4vllm35silu_and_mul_per_block_quant_kernelIN3c104HalfENS1_13Float8_e4m3fnELb1ELi64EEEvPT0_PfPKT_PKfi:
.text._ZN4vllm35silu_and_mul_per_block_quant_kernelIN3c104HalfENS1_13Float8_e4m3fnELb1ELi64EEEvPT0_PfPKT_PKfi:
        /* <DEDUP_REMOVED lines=93> */
.L_x_64:
[----:B------:R-:W-:-:S05]  /*05d0*/  FMNMX.FTZ R5, R5, 4.3596542127488646656e-06, !PT ;  /* 0x3692492505057809 */ /* 0x000fca0007810000 */
[----:B------:R1:W-:Y:S04]  /*05e0*/  STG.E desc[UR12][R8.64], R5 ;  /* 0x0000000508007986 */ /* 0x0003e8000c10190c */
[----:B------:R1:W-:Y:S02]  /*05f0*/  STS [UR4], R5 ;  /* 0x00000005ff007988 */ /* 0x0003e40008000804 */
.L_x_63:
[----:B------:R-:W-:Y:S05]  /*0600*/  BSYNC B0 ;  /* 0x0000000000007941 */ /* 0x000fea0003800000 */
.L_x_62:
        /* <DEDUP_REMOVED lines=20> */
.L_x_66:
[----:B------:R-:W-:Y:S05]  /*0750*/  BSYNC B0 ;  /* 0x0000000000007941 */ /* 0x000fea0003800000 */
.L_x_65:
        /* <DEDUP_REMOVED lines=9> */
.L_x_67:
        /* <DEDUP_REMOVED lines=9> */
.L_x_133:


//--------------------- .text._ZN4vllm35silu_and_mul_per_block_quant_kernelIN3c104HalfENS1_13Float8_e4m3fnELb0ELi128EEEvPT0_PfPKT_PKfi --------------------------
	.section	.text._ZN4vllm35silu_and_mul_per_block_quant_kernelIN3c104HalfENS1_13Float8_e4m3fnELb0ELi128EEEvPT0_PfPKT_PKfi,"ax",@progbits
	.align	128
        .global         _ZN4vllm35silu_and_mul_per_block_quant_kernelIN3c104HalfENS1_13Float8_e4m3fnELb0ELi128EEEvPT0_PfPKT_PKfi
        .type           _ZN4vllm35silu_and_mul_per_block_quant_kernelIN3c104HalfENS1_13Float8_e4m3fnELb0ELi128EEEvPT0_PfPKT_PKfi,@function
        .size           _ZN4vllm35silu_and_mul_per_block_quant_kernelIN3c104HalfENS1_13Float8_e4m3fnELb0ELi128EEEvPT0_PfPKT_PKfi,(.L_x_134 - _ZN4vllm35silu_and_mul_per_block_quant_kernelIN3c104HalfENS1_13Float8_e4m3fnELb0ELi128EEEvPT0_PfPKT_PKfi)
        .other          _ZN4vllm35silu_and_mul_per_block_quant_kernelIN3c104HalfENS1_13Float8_e4m3fnELb0ELi128EEEvPT0_PfPKT_PKfi,@"STO_CUDA_ENTRY STV_DEFAULT"
_ZN4vllm35silu_and_mul_per_block_quant_kernelIN3c104HalfENS1_13Float8_e4m3fnELb0ELi128EEEvPT0_PfPKT_PKfi:
.text._ZN4vllm35silu_and_mul_per_block_quant_kernelIN3c104HalfENS1_13Float8_e4m3fnELb0ELi128EEEvPT0_PfPKT_PKfi:
        /* <DEDUP_REMOVED lines=99> */
.L_x_70:
[----:B------:R-:W-:-:S05]  /*0630*/  FMNMX.FTZ R5, R5, 4.3596542127488646656e-06, !PT ;  /* 0x3692492505057809 */ /* 0x000fca0007810000 */
[----:B------:R0:W-:Y:S04]  /*0640*/  STG.E desc[UR12][R8.64], R5 ;  /* 0x0000000508007986 */ /* 0x0001e8000c10190c */
[----:B------:R0:W-:Y:S02]  /*0650*/  STS [UR4], R5 ;  /* 0x00000005ff007988 */ /* 0x0001e40008000804 */
.L_x_69:
[----:B------:R-:W-:Y:S05]  /*0660*/  BSYNC B0 ;  /* 0x0000000000007941 */ /* 0x000fea0003800000 */
.L_x_68:
        /* <DEDUP_REMOVED lines=20> */
.L_x_72:
[----:B------:R-:W-:Y:S05]  /*07b0*/  BSYNC B0 ;  /* 0x0000000000007941 */ /* 0x000fea0003800000 */
.L_x_71:
        /* <DEDUP_REMOVED lines=9> */
.L_x_73:
        /* <DEDUP_REMOVED lines=11> */
.L_x_134:


//--------------------- .text._ZN4vllm35silu_and_mul_per_block_quant_kernelIN3c104HalfENS1_13Float8_e4m3fnELb1ELi128EEEvPT0_PfPKT_PKfi --------------------------
	.section	.text._ZN4vllm35silu_and_mul_per_block_quant_kernelIN3c104HalfENS1_13Float8_e4m3fnELb1ELi128EEEvPT0_PfPKT_PKfi,"ax",@progbits
	.align	128
        .global         _ZN4vllm35silu_and_mul_per_block_quant_kernelIN3c104HalfENS1_13Float8_e4m3fnELb1ELi128EEEvPT0_PfPKT_PKfi
        .type           _ZN4vllm35silu_and_mul_per_block_quant_kernelIN3c104HalfENS1_13Float8_e4m3fnELb1ELi128EEEvPT0_PfPKT_PKfi,@function
        .size           _ZN4vllm35silu_and_mul_per_block_quant_kernelIN3c104HalfENS1_13Float8_e4m3fnELb1ELi128EEEvPT0_PfPKT_PKfi,(.L_x_135 - _ZN4vllm35silu_and_mul_per_block_quant_kernelIN3c104HalfENS1_13Float8_e4m3fnELb1ELi128EEEvPT0_PfPKT_PKfi)
        .other          _ZN4vllm35silu_and_mul_per_block_quant_kernelIN3c104HalfENS1_13Float8_e4m3fnELb1ELi128EEEvPT0_PfPKT_PKfi,@"STO_CUDA_ENTRY STV_DEFAULT"
_ZN4vllm35silu_and_mul_per_block_quant_kernelIN3c104HalfENS1_13Float8_e4m3fnELb1ELi128EEEvPT0_PfPKT_PKfi:
.text._ZN4vllm35silu_and_mul_per_block_quant_kernelIN3c104HalfENS1_13Float8_e4m3fnELb1ELi128EEEvPT0_PfPKT_PKfi:
        /* <DEDUP_REMOVED lines=99> */
.L_x_76:
[----:B------:R-:W-:-:S05]  /*0630*/  FMNMX.FTZ R5, R5, 4.3596542127488646656e-06, !PT ;  /* 0x3692492505057809 */ /* 0x000fca0007810000 */
[----:B------:R0:W-:Y:S04]  /*0640*/  STG.E desc[UR12][R8.64], R5 ;  /* 0x0000000508007986 */ /* 0x0001e8000c10190c */
[----:B------:R0:W-:Y:S02]  /*0650*/  STS [UR4], R5 ;  /* 0x00000005ff007988 */ /* 0x0001e40008000804 */
.L_x_75:
[----:B------:R-:W-:Y:S05]  /*0660*/  BSYNC B0 ;  /* 0x0000000000007941 */ /* 0x000fea0003800000 */
.L_x_74:
        /* <DEDUP_REMOVED lines=20> */
.L_x_78:
[----:B------:R-:W-:Y:S05]  /*07b0*/  BSYNC B0 ;  /* 0x0000000000007941 */ /* 0x000fea0003800000 */
.L_x_77:
        /* <DEDUP_REMOVED lines=9> */
.L_x_79:
        /* <DEDUP_REMOVED lines=11> */
.L_x_135:


//--------------------- .text._ZN4vllm35silu_and_mul_per_block_quant_kernelIfaLb0ELi64EEEvPT0_PfPKT_PKfi --------------------------
	.section	.text._ZN4vllm35silu_and_mul_per_block_quant_kernelIfaLb0ELi64EEEvPT0_PfPKT_PKfi,"ax",@progbits
	.align	128
        .global         _ZN4vllm35silu_and_mul_per_block_quant_kernelIfaLb0ELi64EEEvPT0_PfPKT_PKfi
        .type           _ZN4vllm35silu_and_mul_per_block_quant_kernelIfaLb0ELi64EEEvPT0_PfPKT_PKfi,@function
        .size           _ZN4vllm35silu_and_mul_per_block_quant_kernelIfaLb0ELi64EEEvPT0_PfPKT_PKfi,(.L_x_136 - _ZN4vllm35silu_and_mul_per_block_quant_kernelIfaLb0ELi64EEEvPT0_PfPKT_PKfi)
        .other          _ZN4vllm35silu_and_mul_per_block_quant_kernelIfaLb0ELi64EEEvPT0_PfPKT_PKfi,@"STO_CUDA_ENTRY STV_DEFAULT"
_ZN4vllm35silu_and_mul_per_block_quant_kernelIfaLb0ELi64EEEvPT0_PfPKT_PKfi:
.text._ZN4vllm35silu_and_mul_per_block_quant_kernelIfaLb0ELi64EEEvPT0_PfPKT_PKfi:
        /* <DEDUP_REMOVED lines=18> */
[----:B------:R-:W2:Y:S01]  /*0120*/  LDG.E.CONSTANT R8, desc[UR12][R4.64] ;  /* 0x0000000c04087981 */ /* 0x000ea2000c1e9900 */
[----:B------:R-:W-:-:S06]  /*0130*/  IMAD.WIDE R6, R9, 0x4, R4 ;  /* 0x0000000409067825 */ /* 0x000fcc00078e0204 */
[----:B------:R-:W3:Y:S01]  /*0140*/  LDG.E.CONSTANT R6, desc[UR12][R6.64] ;  /* 0x0000000c06067981 */ /* 0x000ee2000c1e9900 */
        /* <DEDUP_REMOVED lines=13> */
[----:B--2---:R-:W-:-:S06]  /*0220*/  FMUL.FTZ R9, R8, -1.4426950216293334961 ;  /* 0xbfb8aa3b08097820 */ /* 0x004fcc0000410000 */
[----:B------:R-:W0:Y:S02]  /*0230*/  MUFU.EX2 R9, R9 ;  /* 0x0000000900097308 */ /* 0x000e240000000800 */
[----:B0-----:R-:W-:-:S06]  /*0240*/  FADD.FTZ R10, R9, 1 ;  /* 0x3f800000090a7421 */ /* 0x001fcc0000010000 */
[----:B------:R-:W0:Y:S02]  /*0250*/  MUFU.RCP R11, R10 ;  /* 0x0000000a000b7308 */ /* 0x000e240000001000 */
[----:B0-----:R-:W-:-:S04]  /*0260*/  FMUL.FTZ R11, R8, R11 ;  /* 0x0000000b080b7220 */ /* 0x001fc80000410000 */
[----:B---3--:R-:W-:Y:S01]  /*0270*/  FMUL.FTZ R4, R11, R6 ;  /* 0x000000060b047220 */ /* 0x008fe20000410000 */
[----:B------:R-:W-:-:S03]  /*0280*/  LEA R6, R0, UR4, 0x2 ;  /* 0x0000000400067c11 */ /* 0x000fc6000f8e10ff */
        /* <DEDUP_REMOVED lines=50> */
.L_x_82:
[----:B------:R-:W-:-:S05]  /*05b0*/  FMNMX.FTZ R5, R5, 1.1920928955078125e-07, !PT ;  /* 0x3400000005057809 */ /* 0x000fca0007810000 */
[----:B------:R1:W-:Y:S04]  /*05c0*/  STG.E desc[UR12][R8.64], R5 ;  /* 0x0000000508007986 */ /* 0x0003e8000c10190c */
[----:B------:R1:W-:Y:S02]  /*05d0*/  STS [UR4], R5 ;  /* 0x00000005ff007988 */ /* 0x0003e40008000804 */
.L_x_81:
[----:B------:R-:W-:Y:S05]  /*05e0*/  BSYNC B0 ;  /* 0x0000000000007941 */ /* 0x000fea0003800000 */
.L_x_80:
        /* <DEDUP_REMOVED lines=13> */
.L_x_83:
        /* <DEDUP_REMOVED lines=12> */
.L_x_136:


//--------------------- .text._ZN4vllm35silu_and_mul_per_block_quant_kernelIfaLb1ELi64EEEvPT0_PfPKT_PKfi --------------------------
	.section	.text._ZN4vllm35silu_and_mul_per_block_quant_kernelIfaLb1ELi64EEEvPT0_PfPKT_PKfi,"ax",@progbits
	.align	128
        .global         _ZN4vllm35silu_and_mul_per_block_quant_kernelIfaLb1ELi64EEEvPT0_PfPKT_PKfi
        .type           _ZN4vllm35silu_and_mul_per_block_quant_kernelIfaLb1ELi64EEEvPT0_PfPKT_PKfi,@function
        .size           _ZN4vllm35silu_and_mul_per_block_quant_kernelIfaLb1ELi64EEEvPT0_PfPKT_PKfi,(.L_x_137 - _ZN4vllm35silu_and_mul_per_block_quant_kernelIfaLb1ELi64EEEvPT0_PfPKT_PKfi)
        .other          _ZN4vllm35silu_and_mul_per_block_quant_kernelIfaLb1ELi64EEEvPT0_PfPKT_PKfi,@"STO_CUDA_ENTRY STV_DEFAULT"
_ZN4vllm35silu_and_mul_per_block_quant_kernelIfaLb1ELi64EEEvPT0_PfPKT_PKfi:
.text._ZN4vllm35silu_and_mul_per_block_quant_kernelIfaLb1ELi64EEEvPT0_PfPKT_PKfi:
        /* <DEDUP_REMOVED lines=91> */
.L_x_86:
[----:B------:R-:W-:-:S05]  /*05b0*/  FMNMX.FTZ R5, R5, 1.1920928955078125e-07, !PT ;  /* 0x3400000005057809 */ /* 0x000fca0007810000 */
[----:B------:R1:W-:Y:S04]  /*05c0*/  STG.E desc[UR12][R8.64], R5 ;  /* 0x0000000508007986 */ /* 0x0003e8000c10190c */
[----:B------:R1:W-:Y:S02]  /*05d0*/  STS [UR4], R5 ;  /* 0x00000005ff007988 */ /* 0x0003e40008000804 */
.L_x_85:
[----:B------:R-:W-:Y:S05]  /*05e0*/  BSYNC B0 ;  /* 0x0000000000007941 */ /* 0x000fea0003800000 */
.L_x_84:
        /* <DEDUP_REMOVED lines=13> */
.L_x_87:
        /* <DEDUP_REMOVED lines=12> */
.L_x_137:


//--------------------- .text._ZN4vllm35silu_and_mul_per_block_quant_kernelIfaLb0ELi128EEEvPT0_PfPKT_PKfi --------------------------
	.section	.text._ZN4vllm35silu_and_mul_per_block_quant_kernelIfaLb0ELi128EEEvPT0_PfPKT_PKfi,"ax",@progbits
	.align	128
        .global         _ZN4vllm35silu_and_mul_per_block_quant_kernelIfaLb0ELi128EEEvPT0_PfPKT_PKfi
        .type           _ZN4vllm35silu_and_mul_per_block_quant_kernelIfaLb0ELi128EEEvPT0_PfPKT_PKfi,@function
        .size           _ZN4vllm35silu_and_mul_per_block_quant_kernelIfaLb0ELi128EEEvPT0_PfPKT_PKfi,(.L_x_138 - _ZN4vllm35silu_and_mul_per_block_quant_kernelIfaLb0ELi128EEEvPT0_PfPKT_PKfi)
        .other          _ZN4vllm35silu_and_mul_per_block_quant_kernelIfaLb0ELi128EEEvPT0_PfPKT_PKfi,@"STO_CUDA_ENTRY STV_DEFAULT"
_ZN4vllm35silu_and_mul_per_block_quant_kernelIfaLb0ELi128EEEvPT0_PfPKT_PKfi:
.text._ZN4vllm35silu_and_mul_per_block_quant_kernelIfaLb0ELi128EEEvPT0_PfPKT_PKfi:
        /* <DEDUP_REMOVED lines=97> */
.L_x_90:
[----:B------:R-:W-:-:S05]  /*0610*/  FMNMX.FTZ R5, R5, 1.1920928955078125e-07, !PT ;  /* 0x3400000005057809 */ /* 0x000fca0007810000 */
[----:B------:R1:W-:Y:S04]  /*0620*/  STG.E desc[UR12][R8.64], R5 ;  /* 0x0000000508007986 */ /* 0x0003e8000c10190c */
[----:B------:R1:W-:Y:S02]  /*0630*/  STS [UR4], R5 ;  /* 0x00000005ff007988 */ /* 0x0003e40008000804 */
.L_x_89:
[----:B------:R-:W-:Y:S05]  /*0640*/  BSYNC B0 ;  /* 0x0000000000007941 */ /* 0x000fea0003800000 */
.L_x_88:
        /* <DEDUP_REMOVED lines=13> */
.L_x_91:
        /* <DEDUP_REMOVED lines=14> */
.L_x_138:


//--------------------- .text._ZN4vllm35silu_and_mul_per_block_quant_kernelIfaLb1ELi128EEEvPT0_PfPKT_PKfi --------------------------
	.section	.text._ZN4vllm35silu_and_mul_per_block_quant_kernelIfaLb1ELi128EEEvPT0_PfPKT_PKfi,"ax",@progbits
	.align	128
        .global         _ZN4vllm35silu_and_mul_per_block_quant_kernelIfaLb1ELi128EEEvPT0_PfPKT_PKfi
        .type           _ZN4vllm35silu_and_mul_per_block_quant_kernelIfaLb1ELi128EEEvPT0_PfPKT_PKfi,@function
        .size           _ZN4vllm35silu_and_mul_per_block_quant_kernelIfaLb1ELi128EEEvPT0_PfPKT_PKfi,(.L_x_139 - _ZN4vllm35silu_and_mul_per_block_quant_kernelIfaLb1ELi128EEEvPT0_PfPKT_PKfi)
        .other          _ZN4vllm35silu_and_mul_per_block_quant_kernelIfaLb1ELi128EEEvPT0_PfPKT_PKfi,@"STO_CUDA_ENTRY STV_DEFAULT"
_ZN4vllm35silu_and_mul_per_block_quant_kernelIfaLb1ELi128EEEvPT0_PfPKT_PKfi:
.text._ZN4vllm35silu_and_mul_per_block_quant_kernelIfaLb1ELi128EEEvPT0_PfPKT_PKfi:
        /* <DEDUP_REMOVED lines=97> */
.L_x_94:
[----:B------:R-:W-:-:S05]  /*0610*/  FMNMX.FTZ R5, R5, 1.1920928955078125e-07, !PT ;  /* 0x3400000005057809 */ /* 0x000fca0007810000 */
[----:B------:R1:W-:Y:S04]  /*0620*/  STG.E desc[UR12][R8.64], R5 ;  /* 0x0000000508007986 */ /* 0x0003e8000c10190c */
[----:B------:R1:W-:Y:S02]  /*0630*/  STS [UR4], R5 ;  /* 0x00000005ff007988 */ /* 0x0003e40008000804 */
.L_x_93:
[----:B------:R-:W-:Y:S05]  /*0640*/  BSYNC B0 ;  /* 0x0000000000007941 */ /* 0x000fea0003800000 */
.L_x_92:
        /* <DEDUP_REMOVED lines=13> */
.L_x_95:
        /* <DEDUP_REMOVED lines=14> */
.L_x_139:


//--------------------- .text._ZN4vllm35silu_and_mul_per_block_quant_kernelIfN3c1013Float8_e4m3fnELb0ELi64EEEvPT0_PfPKT_PKfi --------------------------
	.section	.text._ZN4vllm35silu_and_mul_per_block_quant_kernelIfN3c1013Float8_e4m3fnELb0ELi64EEEvPT0_PfPKT_PKfi,"ax",@progbits
	.align	128
        .global         _ZN4vllm35silu_and_mul_per_block_quant_kernelIfN3c1013Float8_e4m3fnELb0ELi64EEEvPT0_PfPKT_PKfi
        .type           _ZN4vllm35silu_and_mul_per_block_quant_kernelIfN3c1013Float8_e4m3fnELb0ELi64EEEvPT0_PfPKT_PKfi,@function
        .size           _ZN4vllm35silu_and_mul_per_block_quant_kernelIfN3c1013Float8_e4m3fnELb0ELi64EEEvPT0_PfPKT_PKfi,(.L_x_140 - _ZN4vllm35silu_and_mul_per_block_quant_kernelIfN3c1013Float8_e4m3fnELb0ELi64EEEvPT0_PfPKT_PKfi)
        .other          _ZN4vllm35silu_and_mul_per_block_quant_kernelIfN3c1013Float8_e4m3fnELb0ELi64EEEvPT0_PfPKT_PKfi,@"STO_CUDA_ENTRY STV_DEFAULT"
_ZN4vllm35silu_and_mul_per_block_quant_kernelIfN3c1013Float8_e4m3fnELb0ELi64EEEvPT0_PfPKT_PKfi:
.text._ZN4vllm35silu_and_mul_per_block_quant_kernelIfN3c1013Float8_e4m3fnELb0ELi64EEEvPT0_PfPKT_PKfi:
        /* <DEDUP_REMOVED lines=91> */
.L_x_98:
[----:B------:R-:W-:-:S05]  /*05b0*/  FMNMX.FTZ R5, R5, 4.3596542127488646656e-06, !PT ;  /* 0x3692492505057809 */ /* 0x000fca0007810000 */
[----:B------:R1:W-:Y:S04]  /*05c0*/  STG.E desc[UR12][R8.64], R5 ;  /* 0x0000000508007986 */ /* 0x0003e8000c10190c */
[----:B------:R1:W-:Y:S02]  /*05d0*/  STS [UR4], R5 ;  /* 0x00000005ff007988 */ /* 0x0003e40008000804 */
.L_x_97:
[----:B------:R-:W-:Y:S05]  /*05e0*/  BSYNC B0 ;  /* 0x0000000000007941 */ /* 0x000fea0003800000 */
.L_x_96:
        /* <DEDUP_REMOVED lines=20> */
.L_x_100:
[----:B------:R-:W-:Y:S05]  /*0730*/  BSYNC B0 ;  /* 0x0000000000007941 */ /* 0x000fea0003800000 */
.L_x_99:
        /* <DEDUP_REMOVED lines=9> */
.L_x_101:
        /* <DEDUP_REMOVED lines=11> */
.L_x_140:


//--------------------- .text._ZN4vllm35silu_and_mul_per_block_quant_kernelIfN3c1013Float8_e4m3fnELb1ELi64EEEvPT0_PfPKT_PKfi --------------------------
	.section	.text._ZN4vllm35silu_and_mul_per_block_quant_kernelIfN3c1013Float8_e4m3fnELb1ELi64EEEvPT0_PfPKT_PKfi,"ax",@progbits
	.align	128
        .global         _ZN4vllm35silu_and_mul_per_block_quant_kernelIfN3c1013Float8_e4m3fnELb1ELi64EEEvPT0_PfPKT_PKfi
        .type           _ZN4vllm35silu_and_mul_per_block_quant_kernelIfN3c1013Float8_e4m3fnELb1ELi64EEEvPT0_PfPKT_PKfi,@function
        .size           _ZN4vllm35silu_and_mul_per_block_quant_kernelIfN3c1013Float8_e4m3fnELb1ELi64EEEvPT0_PfPKT_PKfi,(.L_x_141 - _ZN4vllm35silu_and_mul_per_block_quant_kernelIfN3c1013Float8_e4m3fnELb1ELi64EEEvPT0_PfPKT_PKfi)
        .other          _ZN4vllm35silu_and_mul_per_block_quant_kernelIfN3c1013Float8_e4m3fnELb1ELi64EEEvPT0_PfPKT_PKfi,@"STO_CUDA_ENTRY STV_DEFAULT"
_ZN4vllm35silu_and_mul_per_block_quant_kernelIfN3c1013Float8_e4m3fnELb1ELi64EEEvPT0_PfPKT_PKfi:
.text._ZN4vllm35silu_and_mul_per_block_quant_kernelIfN3c1013Float8_e4m3fnELb1ELi64EEEvPT0_PfPKT_PKfi:
        /* <DEDUP_REMOVED lines=91> */
.L_x_104:
[----:B------:R-:W-:-:S05]  /*05b0*/  FMNMX.FTZ R5, R5, 4.3596542127488646656e-06, !PT ;  /* 0x3692492505057809 */ /* 0x000fca0007810000 */
[----:B------:R1:W-:Y:S04]  /*05c0*/  STG.E desc[UR12][R8.64], R5 ;  /* 0x0000000508007986 */ /* 0x0003e8000c10190c */
[----:B------:R1:W-:Y:S02]  /*05d0*/  STS [UR4], R5 ;  /* 0x00000005ff007988 */ /* 0x0003e40008000804 */
.L_x_103:
[----:B------:R-:W-:Y:S05]  /*05e0*/  BSYNC B0 ;  /* 0x0000000000007941 */ /* 0x000fea0003800000 */
.L_x_102:
        /* <DEDUP_REMOVED lines=20> */
.L_x_106:
[----:B------:R-:W-:Y:S05]  /*0730*/  BSYNC B0 ;  /* 0x0000000000007941 */ /* 0x000fea0003800000 */
.L_x_105:
        /* <DEDUP_REMOVED lines=9> */
.L_x_107:
        /* <DEDUP_REMOVED lines=11> */
.L_x_141:


//--------------------- .text._ZN4vllm35silu_and_mul_per_block_quant_kernelIfN3c1013Float8_e4m3fnELb0ELi128EEEvPT0_PfPKT_PKfi --------------------------
	.section	.text._ZN4vllm35silu_and_mul_per_block_quant_kernelIfN3c1013Float8_e4m3fnELb0ELi128EEEvPT0_PfPKT_PKfi,"ax",@progbits
	.align	128
        .global         _ZN4vllm35silu_and_mul_per_block_quant_kernelIfN3c1013Float8_e4m3fnELb0ELi128EEEvPT0_PfPKT_PKfi
        .type           _ZN4vllm35silu_and_mul_per_block_quant_kernelIfN3c1013Float8_e4m3fnELb0ELi128EEEvPT0_PfPKT_PKfi,@function
        .size           _ZN4vllm35silu_and_mul_per_block_quant_kernelIfN3c1013Float8_e4m3fnELb0ELi128EEEvPT0_PfPKT_PKfi,(.L_x_142 - _ZN4vllm35silu_and_mul_per_block_quant_kernelIfN3c1013Float8_e4m3fnELb0ELi128EEEvPT0_PfPKT_PKfi)
        .other          _ZN4vllm35silu_and_mul_per_block_quant_kernelIfN3c1013Float8_e4m3fnELb0ELi128EEEvPT0_PfPKT_PKfi,@"STO_CUDA_ENTRY STV_DEFAULT"
_ZN4vllm35silu_and_mul_per_block_quant_kernelIfN3c1013Float8_e4m3fnELb0ELi128EEEvPT0_PfPKT_PKfi:
.text._ZN4vllm35silu_and_mul_per_block_quant_kernelIfN3c1013Float8_e4m3fnELb0ELi128EEEvPT0_PfPKT_PKfi:
        /* <DEDUP_REMOVED lines=97> */
.L_x_110:
[----:B------:R-:W-:-:S05]  /*0610*/  FMNMX.FTZ R5, R5, 4.3596542127488646656e-06, !PT ;  /* 0x3692492505057809 */ /* 0x000fca0007810000 */
[----:B------:R0:W-:Y:S04]  /*0620*/  STG.E desc[UR12][R8.64], R5 ;  /* 0x0000000508007986 */ /* 0x0001e8000c10190c */
[----:B------:R0:W-:Y:S02]  /*0630*/  STS [UR4], R5 ;  /* 0x00000005ff007988 */ /* 0x0001e40008000804 */
.L_x_109:
[----:B------:R-:W-:Y:S05]  /*0640*/  BSYNC B0 ;  /* 0x0000000000007941 */ /* 0x000fea0003800000 */
.L_x_108:
        /* <DEDUP_REMOVED lines=20> */
.L_x_112:
[----:B------:R-:W-:Y:S05]  /*0790*/  BSYNC B0 ;  /* 0x0000000000007941 */ /* 0x000fea0003800000 */
.L_x_111:
        /* <DEDUP_REMOVED lines=9> */
.L_x_113:
        /* <DEDUP_REMOVED lines=13> */
.L_x_142:


//--------------------- .text._ZN4vllm35silu_and_mul_per_block_quant_kernelIfN3c1013Float8_e4m3fnELb1ELi128EEEvPT0_PfPKT_PKfi --------------------------
	.section	.text._ZN4vllm35silu_and_mul_per_block_quant_kernelIfN3c1013Float8_e4m3fnELb1ELi128EEEvPT0_PfPKT_PKfi,"ax",@progbits
	.align	128
        .global         _ZN4vllm35silu_and_mul_per_block_quant_kernelIfN3c1013Float8_e4m3fnELb1ELi128EEEvPT0_PfPKT_PKfi
        .type           _ZN4vllm35silu_and_mul_per_block_quant_kernelIfN3c1013Float8_e4m3fnELb1ELi128EEEvPT0_PfPKT_PKfi,@function
        .size           _ZN4vllm35silu_and_mul_per_block_quant_kernelIfN3c1013Float8_e4m3fnELb1ELi128EEEvPT0_PfPKT_PKfi,(.L_x_143 - _ZN4vllm35silu_and_mul_per_block_quant_kernelIfN3c1013Float8_e4m3fnELb1ELi128EEEvPT0_PfPKT_PKfi)
        .other          _ZN4vllm35silu_and_mul_per_block_quant_kernelIfN3c1013Float8_e4m3fnELb1ELi128EEEvPT0_PfPKT_PKfi,@"STO_CUDA_ENTRY STV_DEFAULT"
_ZN4vllm35silu_and_mul_per_block_quant_kernelIfN3c1013Float8_e4m3fnELb1ELi128EEEvPT0_PfPKT_PKfi:
.text._ZN4vllm35silu_and_mul_per_block_quant_kernelIfN3c1013Float8_e4m3fnELb1ELi128EEEvPT0_PfPKT_PKfi:
        /* <DEDUP_REMOVED lines=97> */
.L_x_116:
[----:B------:R-:W-:-:S05]  /*0610*/  FMNMX.FTZ R5, R5, 4.3596542127488646656e-06, !PT ;  /* 0x3692492505057809 */ /* 0x000fca0007810000 */
[----:B------:R0:W-:Y:S04]  /*0620*/  STG.E desc[UR12][R8.64], R5 ;  /* 0x0000000508007986 */ /* 0x0001e8000c10190c */
[----:B------:R0:W-:Y:S02]  /*0630*/  STS [UR4], R5 ;  /* 0x00000005ff007988 */ /* 0x0001e40008000804 */
.L_x_115:
[----:B------:R-:W-:Y:S05]  /*0640*/  BSYNC B0 ;  /* 0x0000000000007941 */ /* 0x000fea0003800000 */
.L_x_114:
        /* <DEDUP_REMOVED lines=20> */
.L_x_118:
[----:B------:R-:W-:Y:S05]  /*0790*/  BSYNC B0 ;  /* 0x0000000000007941 */ /* 0x000fea0003800000 */
.L_x_117:
        /* <DEDUP_REMOVED lines=9> */
.L_x_119:
        /* <DEDUP_REMOVED lines=13> */
.L_x_143:


//--------------------- .nv.global.init           --------------------------
	.section	.nv.global.init,"aw",@progbits
.nv.global.init:
	.type		_ZN60_INTERNAL_de40a11c_29_fused_silu_mul_block_quant_cu_2e6c210c16quant_type_max_vIN3c1013Float8_e4m3fnEEE,@object
	.size		_ZN60_INTERNAL_de40a11c_29_fused_silu_mul_block_quant_cu_2e6c210c16quant_type_max_vIN3c1013Float8_e4m3fnEEE,(_ZN60_INTERNAL_de40a11c_29_fused_silu_mul_block_quant_cu_2e6c210c16quant_type_max_vIaEE - _ZN60_INTERNAL_de40a11c_29_fused_silu_mul_block_quant_cu_2e6c210c16quant_type_max_vIN3c1013Float8_e4m3fnEEE)
_ZN60_INTERNAL_de40a11c_29_fused_silu_mul_block_quant_cu_2e6c210c16quant_type_max_vIN3c1013Float8_e4m3fnEEE:
        /*0000*/ 	.byte	0x7e
	.type		_ZN60_INTERNAL_de40a11c_29_fused_silu_mul_block_quant_cu_2e6c210c16quant_type_max_vIaEE,@object
	.size		_ZN60_INTERNAL_de40a11c_29_fused_silu_mul_block_quant_cu_2e6c210c16quant_type_max_vIaEE,(.L_1 - _ZN60_INTERNAL_de40a11c_29_fused_silu_mul_block_quant_cu_2e6c210c16quant_type_max_vIaEE)
_ZN60_INTERNAL_de40a11c_29_fused_silu_mul_block_quant_cu_2e6c210c16quant_type_max_vIaEE:
        /*0001*/ 	.byte	0x7f
.L_1:


//--------------------- .nv.shared._ZN4vllm35silu_and_mul_per_block_quant_kernelIN3c108BFloat16EaLb0ELi64EEEvPT0_PfPKT_PKfi --------------------------
	.section	.nv.shared._ZN4vllm35silu_and_mul_per_block_quant_kernelIN3c108BFloat16EaLb0ELi64EEEvPT0_PfPKT_PKfi,"aw",@nobits
	.sectionflags	@""
	.align	4
.nv.shared._ZN4vllm35silu_and_mul_per_block_quant_kernelIN3c108BFloat16EaLb0ELi64EEEvPT0_PfPKT_PKfi:
	.zero		1280


//--------------------- .nv.shared.reserved.0     --------------------------
	.section	.nv.shared.reserved.0,"aw",@nobits
	.weak		__nv_reservedSMEM_offset_0_alias
	.size		__nv_reservedSMEM_offset_0_alias, 0, 0
	.other		__nv_reservedSMEM_offset_0_alias,@"STO_CUDA_RESERVED_SHARED STV_DEFAULT"
__nv_reservedSMEM_offset_0_alias:
	.zero		0


//--------------------- .nv.global                --------------------------
	.section	.nv.global,"aw",@nobits
.nv.global:
	.type		_ZN60_INTERNAL_de40a11c_29_fused_silu_mul_block_quant_cu_2e6c210c4cuda3std3__48in_placeE,@object
	.size		_ZN60_INTERNAL_de40a11c_29_fused_silu_mul_block_quant_cu_2e6c210c4cuda3std3__48in_placeE,(_ZN60_INTERNAL_de40a11c_29_fused_silu_mul_block_quant_cu_2e6c210c4cuda3std6ranges3__45__cpo8distanceE - _ZN60_INTERNAL_de40a11c_29_fused_silu_mul_block_quant_cu_2e6c210c4cuda3std3__48in_placeE)
_ZN60_INTERNAL_de40a11c_29_fused_silu_mul_block_quant_cu_2e6c210c4cuda3std3__48in_placeE:
	.zero		1
	.type		_ZN60_INTERNAL_de40a11c_29_fused_silu_mul_block_quant_cu_2e6c210c4cuda3std6ranges3__45__cpo8distanceE,@object
	.size		_ZN60_INTERNAL_de40a11c_29_fused_silu_mul_block_quant_cu_2e6c210c4cuda3std6ranges3__45__cpo8distanceE,(_ZN60_INTERNAL_de40a11c_29_fused_silu_mul_block_quant_cu_2e6c210c4cuda3std3__45__cpo6cbeginE - _ZN60_INTERNAL_de40a11c_29_fused_silu_mul_block_quant_cu_2e6c210c4cuda3std6ranges3__45__cpo8distanceE)
_ZN60_INTERNAL_de40a11c_29_fused_silu_mul_block_quant_cu_2e6c210c4cuda3std6ranges3__45__cpo8distanceE:
	.zero		1
	.type		_ZN60_INTERNAL_de40a11c_29_fused_silu_mul_block_quant_cu_2e6c210c4cuda3std3__45__cpo6cbeginE,@object
	.size		_ZN60_INTERNAL_de40a11c_29_fused_silu_mul_block_quant_cu_2e6c210c4cuda3std3__45__cpo6cbeginE,(_ZN60_INTERNAL_de40a11c_29_fused_silu_mul_block_quant_cu_2e6c210c4cuda3std6ranges3__45__cpo7advanceE - _ZN60_INTERNAL_de40a11c_29_fused_silu_mul_block_quant_cu_2e6c210c4cuda3std3__45__cpo6cbeginE)
_ZN60_INTERNAL_de40a11c_29_fused_silu_mul_block_quant_cu_2e6c210c4cuda3std3__45__cpo6cbeginE:
	.zero		1
	.type		_ZN60_INTERNAL_de40a11c_29_fused_silu_mul_block_quant_cu_2e6c210c4cuda3std6ranges3__45__cpo7advanceE,@object
	.size		_ZN60_INTERNAL_de40a11c_29_fused_silu_mul_block_quant_cu_2e6c210c4cuda3std6ranges3__45__cpo7advanceE,(_ZN60_INTERNAL_de40a11c_29_fused_silu_mul_block_quant_cu_2e6c210c4cuda3std3__45__cpo7crbeginE - _ZN60_INTERNAL_de40a11c_29_fused_silu_mul_block_quant_cu_2e6c210c4cuda3std6ranges3__45__cpo7advanceE)
_ZN60_INTERNAL_de40a11c_29_fused_silu_mul_block_quant_cu_2e6c210c4cuda3std6ranges3__45__cpo7advanceE:
	.zero		1
	.type		_ZN60_INTERNAL_de40a11c_29_fused_silu_mul_block_quant_cu_2e6c210c4cuda3std3__45__cpo7crbeginE,@object
	.size		_ZN60_INTERNAL_de40a11c_29_fused_silu_mul_block_quant_cu_2e6c210c4cuda3std3__45__cpo7crbeginE,(_ZN60_INTERNAL_de40a11c_29_fused_silu_mul_block_quant_cu_2e6c210c4cuda3std6ranges3__45__cpo4dataE - _ZN60_INTERNAL_de40a11c_29_fused_silu_mul_block_quant_cu_2e6c210c4cuda3std3__45__cpo7crbeginE)
_ZN60_INTERNAL_de40a11c_29_fused_silu_mul_block_quant_cu_2e6c210c4cuda3std3__45__cpo7crbeginE:
	.zero		1
	.type		_ZN60_INTERNAL_de40a11c_29_fused_silu_mul_block_quant_cu_2e6c210c4cuda3std6ranges3__45__cpo4dataE,@object
	.size		_ZN60_INTERNAL_de40a11c_29_fused_silu_mul_block_quant_cu_2e6c210c4cuda3std6ranges3__45__cpo4dataE,(_ZN60_INTERNAL_de40a11c_29_fused_silu_mul_block_quant_cu_2e6c210c4cuda3std6ranges3__45__cpo5beginE - _ZN60_INTERNAL_de40a11c_29_fused_silu_mul_block_quant_cu_2e6c210c4cuda3std6ranges3__45__cpo4dataE)
_ZN60_INTERNAL_de40a11c_29_fused_silu_mul_block_quant_cu_2e6c210c4cuda3std6ranges3__45__cpo4dataE:
	.zero		1
	.type		_ZN60_INTERNAL_de40a11c_29_fused_silu_mul_block_quant_cu_2e6c210c4cuda3std6ranges3__45__cpo5beginE,@object
	.size		_ZN60_INTERNAL_de40a11c_29_fused_silu_mul_block_quant_cu_2e6c210c4cuda3std6ranges3__45__cpo5beginE,(_ZN60_INTERNAL_de40a11c_29_fused_silu_mul_block_quant_cu_2e6c210c4cuda3std3__462_GLOBAL__N__de40a11c_29_fused_silu_mul_block_quant_cu_2e6c210c6ignoreE - _ZN60_INTERNAL_de40a11c_29_fused_silu_mul_block_quant_cu_2e6c210c4cuda3std6ranges3__45__cpo5beginE)
_ZN60_INTERNAL_de40a11c_29_fused_silu_mul_block_quant_cu_2e6c210c4cuda3std6ranges3__45__cpo5beginE:
	.zero		1
	.type		_ZN60_INTERNAL_de40a11c_29_fused_silu_mul_block_quant_cu_2e6c210c4cuda3std3__462_GLOBAL__N__de40a11c_29_fused_silu_mul_block_quant_cu_2e6c210c6ignoreE,@object
	.size		_ZN60_INTERNAL_de40a11c_29_fused_silu_mul_block_quant_cu_2e6c210c4cuda3std3__462_GLOBAL__N__de40a11c_29_fused_silu_mul_block_quant_cu_2e6c210c6ignoreE,(_ZN60_INTERNAL_de40a11c_29_fused_silu_mul_block_quant_cu_2e6c210c4cuda3std6ranges3__45__cpo4sizeE - _ZN60_INTERNAL_de40a11c_29_fused_silu_mul_block_quant_cu_2e6c210c4cuda3std3__462_GLOBAL__N__de40a11c_29_fused_silu_mul_block_quant_cu_2e6c210c6ignoreE)
_ZN60_INTERNAL_de40a11c_29_fused_silu_mul_block_quant_cu_2e6c210c4cuda3std3__462_GLOBAL__N__de40a11c_29_fused_silu_mul_block_quant_cu_2e6c210c6ignoreE:
	.zero		1
	.type		_ZN60_INTERNAL_de40a11c_29_fused_silu_mul_block_quant_cu_2e6c210c4cuda3std6ranges3__45__cpo4sizeE,@object
	.size		_ZN60_INTERNAL_de40a11c_29_fused_silu_mul_block_quant_cu_2e6c210c4cuda3std6ranges3__45__cpo4sizeE,(_ZN60_INTERNAL_de40a11c_29_fused_silu_mul_block_quant_cu_2e6c210c4cuda3std3__45__cpo5beginE - _ZN60_INTERNAL_de40a11c_29_fused_silu_mul_block_quant_cu_2e6c210c4cuda3std6ranges3__45__cpo4sizeE)
_ZN60_INTERNAL_de40a11c_29_fused_silu_mul_block_quant_cu_2e6c210c4cuda3std6ranges3__45__cpo4sizeE:
	.zero		1
	.type		_ZN60_INTERNAL_de40a11c_29_fused_silu_mul_block_quant_cu_2e6c210c4cuda3std3__45__cpo5beginE,@object
	.size		_ZN60_INTERNAL_de40a11c_29_fused_silu_mul_block_quant_cu_2e6c210c4cuda3std3__45__cpo5beginE,(_ZN60_INTERNAL_de40a11c_29_fused_silu_mul_block_quant_cu_2e6c210c4cuda3std6ranges3__45__cpo6cbeginE - _ZN60_INTERNAL_de40a11c_29_fused_silu_mul_block_quant_cu_2e6c210c4cuda3std3__45__cpo5beginE)
_ZN60_INTERNAL_de40a11c_29_fused_silu_mul_block_quant_cu_2e6c210c4cuda3std3__45__cpo5beginE:
	.zero		1
	.type		_ZN60_INTERNAL_de40a11c_29_fused_silu_mul_block_quant_cu_2e6c210c4cuda3std6ranges3__45__cpo6cbeginE,@object
	.size		_ZN60_INTERNAL_de40a11c_29_fused_silu_mul_block_quant_cu_2e6c210c4cuda3std6ranges3__45__cpo6cbeginE,(_ZN60_INTERNAL_de40a11c_29_fused_silu_mul_block_quant_cu_2e6c210c4cuda3std3__45__cpo6rbeginE - _ZN60_INTERNAL_de40a11c_29_fused_silu_mul_block_quant_cu_2e6c210c4cuda3std6ranges3__45__cpo6cbeginE)
_ZN60_INTERNAL_de40a11c_29_fused_silu_mul_block_quant_cu_2e6c210c4cuda3std6ranges3__45__cpo6cbeginE:
	.zero		1
	.type		_ZN60_INTERNAL_de40a11c_29_fused_silu_mul_block_quant_cu_2e6c210c4cuda3std3__45__cpo6rbeginE,@object
	.size		_ZN60_INTERNAL_de40a11c_29_fused_silu_mul_block_quant_cu_2e6c210c4cuda3std3__45__cpo6rbeginE,(_ZN60_INTERNAL_de40a11c_29_fused_silu_mul_block_quant_cu_2e6c210c4cuda3std6ranges3__45__cpo4nextE - _ZN60_INTERNAL_de40a11c_29_fused_silu_mul_block_quant_cu_2e6c210c4cuda3std3__45__cpo6rbeginE)
_ZN60_INTERNAL_de40a11c_29_fused_silu_mul_block_quant_cu_2e6c210c4cuda3std3__45__cpo6rbeginE:
	.zero		1
	.type		_ZN60_INTERNAL_de40a11c_29_fused_silu_mul_block_quant_cu_2e6c210c4cuda3std6ranges3__45__cpo4nextE,@object
	.size		_ZN60_INTERNAL_de40a11c_29_fused_silu_mul_block_quant_cu_2e6c210c4cuda3std6ranges3__45__cpo4nextE,(_ZN60_INTERNAL_de40a11c_29_fused_silu_mul_block_quant_cu_2e6c210c4cuda3std6ranges3__45__cpo4swapE - _ZN60_INTERNAL_de40a11c_29_fused_silu_mul_block_quant_cu_2e6c210c4cuda3std6ranges3__45__cpo4nextE)
_ZN60_INTERNAL_de40a11c_29_fused_silu_mul_block_quant_cu_2e6c210c4cuda3std6ranges3__45__cpo4nextE:
	.zero		1
	.type		_ZN60_INTERNAL_de40a11c_29_fused_silu_mul_block_quant_cu_2e6c210c4cuda3std6ranges3__45__cpo4swapE,@object
	.size		_ZN60_INTERNAL_de40a11c_29_fused_silu_mul_block_quant_cu_2e6c210c4cuda3std6ranges3__45__cpo4swapE,(_ZN60_INTERNAL_de40a11c_29_fused_silu_mul_block_quant_cu_2e6c210c4cuda3std3__420unreachable_sentinelE - _ZN60_INTERNAL_de40a11c_29_fused_silu_mul_block_quant_cu_2e6c210c4cuda3std6ranges3__45__cpo4swapE)
_ZN60_INTERNAL_de40a11c_29_fused_silu_mul_block_quant_cu_2e6c210c4cuda3std6ranges3__45__cpo4swapE:
	.zero		1
	.type		_ZN60_INTERNAL_de40a11c_29_fused_silu_mul_block_quant_cu_2e6c210c4cuda3std3__420unreachable_sentinelE,@object
	.size		_ZN60_INTERNAL_de40a11c_29_fused_silu_mul_block_quant_cu_2e6c210c4cuda3std3__420unreachable_sentinelE,(_ZN60_INTERNAL_de40a11c_29_fused_silu_mul_block_quant_cu_2e6c210c6thrust23THRUST_300001_SM_900_NS6system6detail10sequential3seqE - _ZN60_INTERNAL_de40a11c_29_fused_silu_mul_block_quant_cu_2e6c210c4cuda3std3__420unreachable_sentinelE)
_ZN60_INTERNAL_de40a11c_29_fused_silu_mul_block_quant_cu_2e6c210c4cuda3std3__420unreachable_sentinelE:
	.zero		1
	.type		_ZN60_INTERNAL_de40a11c_29_fused_silu_mul_block_quant_cu_2e6c210c6thrust23THRUST_300001_SM_900_NS6system6detail10sequential3seqE,@object
	.size		_ZN60_INTERNAL_de40a11c_29_fused_silu_mul_block_quant_cu_2e6c210c6thrust23THRUST_300001_SM_900_NS6system6detail10sequential3seqE,(_ZN60_INTERNAL_de40a11c_29_fused_silu_mul_block_quant_cu_2e6c210c4cuda3std3__45__cpo4cendE - _ZN60_INTERNAL_de40a11c_29_fused_silu_mul_block_quant_cu_2e6c210c6thrust23THRUST_300001_SM_900_NS6system6detail10sequential3seqE)
_ZN60_INTERNAL_de40a11c_29_fused_silu_mul_block_quant_cu_2e6c210c6thrust23THRUST_300001_SM_900_NS6system6detail10sequential3seqE:
	.zero		1
	.type		_ZN60_INTERNAL_de40a11c_29_fused_silu_mul_block_quant_cu_2e6c210c4cuda3std3__45__cpo4cendE,@object
	.size		_ZN60_INTERNAL_de40a11c_29_fused_silu_mul_block_quant_cu_2e6c210c4cuda3std3__45__cpo4cendE,(_ZN60_INTERNAL_de40a11c_29_fused_silu_mul_block_quant_cu_2e6c210c4cuda3std6ranges3__45__cpo9iter_swapE - _ZN60_INTERNAL_de40a11c_29_fused_silu_mul_block_quant_cu_2e6c210c4cuda3std3__45__cpo4cendE)
_ZN60_INTERNAL_de40a11c_29_fused_silu_mul_block_quant_cu_2e6c210c4cuda3std3__45__cpo4cendE:
	.zero		1
	.type		_ZN60_INTERNAL_de40a11c_29_fused_silu_mul_block_quant_cu_2e6c210c4cuda3std6ranges3__45__cpo9iter_swapE,@object
	.size		_ZN60_INTERNAL_de40a11c_29_fused_silu_mul_block_quant_cu_2e6c210c4cuda3std6ranges3__45__cpo9iter_swapE,(_ZN60_INTERNAL_de40a11c_29_fused_silu_mul_block_quant_cu_2e6c210c4cuda3std3__45__cpo5crendE - _ZN60_INTERNAL_de40a11c_29_fused_silu_mul_block_quant_cu_2e6c210c4cuda3std6ranges3__45__cpo9iter_swapE)
_ZN60_INTERNAL_de40a11c_29_fused_silu_mul_block_quant_cu_2e6c210c4cuda3std6ranges3__45__cpo9iter_swapE:
	.zero		1
	.type		_ZN60_INTERNAL_de40a11c_29_fused_silu_mul_block_quant_cu_2e6c210c4cuda3std3__45__cpo5crendE,@object
	.size		_ZN60_INTERNAL_de40a11c_29_fused_silu_mul_block_quant_cu_2e6c210c4cuda3std3__45__cpo5crendE,(_ZN60_INTERNAL_de40a11c_29_fused_silu_mul_block_quant_cu_2e6c210c4cuda3std6ranges3__45__cpo5cdataE - _ZN60_INTERNAL_de40a11c_29_fused_silu_mul_block_quant_cu_2e6c210c4cuda3std3__45__cpo5crendE)
_ZN60_INTERNAL_de40a11c_29_fused_silu_mul_block_quant_cu_2e6c210c4cuda3std3__45__cpo5crendE:
	.zero		1
	.type		_ZN60_INTERNAL_de40a11c_29_fused_silu_mul_block_quant_cu_2e6c210c4cuda3std6ranges3__45__cpo5cdataE,@object
	.size		_ZN60_INTERNAL_de40a11c_29_fused_silu_mul_block_quant_cu_2e6c210c4cuda3std6ranges3__45__cpo5cdataE,(_ZN60_INTERNAL_de40a11c_29_fused_silu_mul_block_quant_cu_2e6c210c4cuda3std6ranges3__45__cpo3endE - _ZN60_INTERNAL_de40a11c_29_fused_silu_mul_block_quant_cu_2e6c210c4cuda3std6ranges3__45__cpo5cdataE)
_ZN60_INTERNAL_de40a11c_29_fused_silu_mul_block_quant_cu_2e6c210c4cuda3std6ranges3__45__cpo5cdataE:
	.zero		1
	.type		_ZN60_INTERNAL_de40a11c_29_fused_silu_mul_block_quant_cu_2e6c210c4cuda3std6ranges3__45__cpo3endE,@object
	.size		_ZN60_INTERNAL_de40a11c_29_fused_silu_mul_block_quant_cu_2e6c210c4cuda3std6ranges3__45__cpo3endE,(_ZN60_INTERNAL_de40a11c_29_fused_silu_mul_block_quant_cu_2e6c210c4cuda3std3__419piecewise_constructE - _ZN60_INTERNAL_de40a11c_29_fused_silu_mul_block_quant_cu_2e6c210c4cuda3std6ranges3__45__cpo3endE)
_ZN60_INTERNAL_de40a11c_29_fused_silu_mul_block_quant_cu_2e6c210c4cuda3std6ranges3__45__cpo3endE:
	.zero		1
	.type		_ZN60_INTERNAL_de40a11c_29_fused_silu_mul_block_quant_cu_2e6c210c4cuda3std3__419piecewise_constructE,@object
	.size		_ZN60_INTERNAL_de40a11c_29_fused_silu_mul_block_quant_cu_2e6c210c4cuda3std3__419piecewise_constructE,(_ZN60_INTERNAL_de40a11c_29_fused_silu_mul_block_quant_cu_2e6c210c4cuda3std6ranges3__45__cpo5ssizeE - _ZN60_INTERNAL_de40a11c_29_fused_silu_mul_block_quant_cu_2e6c210c4cuda3std3__419piecewise_constructE)
_ZN60_INTERNAL_de40a11c_29_fused_silu_mul_block_quant_cu_2e6c210c4cuda3std3__419piecewise_constructE:
	.zero		1
	.type		_ZN60_INTERNAL_de40a11c_29_fused_silu_mul_block_quant_cu_2e6c210c4cuda3std6ranges3__45__cpo5ssizeE,@object
	.size		_ZN60_INTERNAL_de40a11c_29_fused_silu_mul_block_quant_cu_2e6c210c4cuda3std6ranges3__45__cpo5ssizeE,(_ZN60_INTERNAL_de40a11c_29_fused_silu_mul_block_quant_cu_2e6c210c4cuda3std3__45__cpo3endE - _ZN60_INTERNAL_de40a11c_29_fused_silu_mul_block_quant_cu_2e6c210c4cuda3std6ranges3__45__cpo5ssizeE)
_ZN60_INTERNAL_de40a11c_29_fused_silu_mul_block_quant_cu_2e6c210c4cuda3std6ranges3__45__cpo5ssizeE:
	.zero		1
	.type		_ZN60_INTERNAL_de40a11c_29_fused_silu_mul_block_quant_cu_2e6c210c4cuda3std3__45__cpo3endE,@object
	.size		_ZN60_INTERNAL_de40a11c_29_fused_silu_mul_block_quant_cu_2e6c210c4cuda3std3__45__cpo3endE,(_ZN60_INTERNAL_de40a11c_29_fused_silu_mul_block_quant_cu_2e6c210c4cuda3std6ranges3__45__cpo4cendE - _ZN60_INTERNAL_de40a11c_29_fused_silu_mul_block_quant_cu_2e6c210c4cuda3std3__45__cpo3endE)
_ZN60_INTERNAL_de40a11c_29_fused_silu_mul_block_quant_cu_2e6c210c4cuda3std3__45__cpo3endE:
	.zero		1
	.type		_ZN60_INTERNAL_de40a11c_29_fused_silu_mul_block_quant_cu_2e6c210c4cuda3std6ranges3__45__cpo4cendE,@object
	.size		_ZN60_INTERNAL_de40a11c_29_fused_silu_mul_block_quant_cu_2e6c210c4cuda3std6ranges3__45__cpo4cendE,(_ZN60_INTERNAL_de40a11c_29_fused_silu_mul_block_quant_cu_2e6c210c4cuda3std3__45__cpo4rendE - _ZN60_INTERNAL_de40a11c_29_fused_silu_mul_block_quant_cu_2e6c210c4cuda3std6ranges3__45__cpo4cendE)
_ZN60_INTERNAL_de40a11c_29_fused_silu_mul_block_quant_cu_2e6c210c4cuda3std6ranges3__45__cpo4cendE:
	.zero		1
	.type		_ZN60_INTERNAL_de40a11c_29_fused_silu_mul_block_quant_cu_2e6c210c4cuda3std3__45__cpo4rendE,@object
	.size		_ZN60_INTERNAL_de40a11c_29_fused_silu_mul_block_quant_cu_2e6c210c4cuda3std3__45__cpo4rendE,(_ZN60_INTERNAL_de40a11c_29_fused_silu_mul_block_quant_cu_2e6c210c4cuda3std6ranges3__45__cpo4prevE - _ZN60_INTERNAL_de40a11c_29_fused_silu_mul_block_quant_cu_2e6c210c4cuda3std3__45__cpo4rendE)
_ZN60_INTERNAL_de40a11c_29_fused_silu_mul_block_quant_cu_2e6c210c4cuda3std3__45__cpo4rendE:
	.zero		1
	.type		_ZN60_INTERNAL_de40a11c_29_fused_silu_mul_block_quant_cu_2e6c210c4cuda3std6ranges3__45__cpo4prevE,@object
	.size		_ZN60_INTERNAL_de40a11c_29_fused_silu_mul_block_quant_cu_2e6c210c4cuda3std6ranges3__45__cpo4prevE,(_ZN60_INTERNAL_de40a11c_29_fused_silu_mul_block_quant_cu_2e6c210c4cuda3std6ranges3__45__cpo9iter_moveE - _ZN60_INTERNAL_de40a11c_29_fused_silu_mul_block_quant_cu_2e6c210c4cuda3std6ranges3__45__cpo4prevE)
_ZN60_INTERNAL_de40a11c_29_fused_silu_mul_block_quant_cu_2e6c210c4cuda3std6ranges3__45__cpo4prevE:
	.zero		1
	.type		_ZN60_INTERNAL_de40a11c_29_fused_silu_mul_block_quant_cu_2e6c210c4cuda3std6ranges3__45__cpo9iter_moveE,@object
	.size		_ZN60_INTERNAL_de40a11c_29_fused_silu_mul_block_quant_cu_2e6c210c4cuda3std6ranges3__45__cpo9iter_moveE,(.L_15 - _ZN60_INTERNAL_de40a11c_29_fused_silu_mul_block_quant_cu_2e6c210c4cuda3std6ranges3__45__cpo9iter_moveE)
_ZN60_INTERNAL_de40a11c_29_fused_silu_mul_block_quant_cu_2e6c210c4cuda3std6ranges3__45__cpo9iter_moveE:
	.zero		1
.L_15:


//--------------------- .nv.shared._ZN4vllm35silu_and_mul_per_block_quant_kernelIN3c108BFloat16EaLb1ELi64EEEvPT0_PfPKT_PKfi --------------------------
	.section	.nv.shared._ZN4vllm35silu_and_mul_per_block_quant_kernelIN3c108BFloat16EaLb1ELi64EEEvPT0_PfPKT_PKfi,"aw",@nobits
	.sectionflags	@""
	.align	4
.nv.shared._ZN4vllm35silu_and_mul_per_block_quant_kernelIN3c108BFloat16EaLb1ELi64EEEvPT0_PfPKT_PKfi:
	.zero		1280


//--------------------- .nv.shared._ZN4vllm35silu_and_mul_per_block_quant_kernelIN3c108BFloat16EaLb0ELi128EEEvPT0_PfPKT_PKfi --------------------------
	.section	.nv.shared._ZN4vllm35silu_and_mul_per_block_quant_kernelIN3c108BFloat16EaLb0ELi128EEEvPT0_PfPKT_PKfi,"aw",@nobits
	.sectionflags	@""
	.align	4
.nv.shared._ZN4vllm35silu_and_mul_per_block_quant_kernelIN3c108BFloat16EaLb0ELi128EEEvPT0_PfPKT_PKfi:
	.zero		1536


//--------------------- .nv.shared._ZN4vllm35silu_and_mul_per_block_quant_kernelIN3c108BFloat16EaLb1ELi128EEEvPT0_PfPKT_PKfi --------------------------
	.section	.nv.shared._ZN4vllm35silu_and_mul_per_block_quant_kernelIN3c108BFloat16EaLb1ELi128EEEvPT0_PfPKT_PKfi,"aw",@nobits
	.sectionflags	@""
	.align	4
.nv.shared._ZN4vllm35silu_and_mul_per_block_quant_kernelIN3c108BFloat16EaLb1ELi128EEEvPT0_PfPKT_PKfi:
	.zero		1536


//--------------------- .nv.shared._ZN4vllm35silu_and_mul_per_block_quant_kernelIN3c108BFloat16ENS1_13Float8_e4m3fnELb0ELi64EEEvPT0_PfPKT_PKfi --------------------------
	.section	.nv.shared._ZN4vllm35silu_and_mul_per_block_quant_kernelIN3c108BFloat16ENS1_13Float8_e4m3fnELb0ELi64EEEvPT0_PfPKT_PKfi,"aw",@nobits
	.sectionflags	@""
	.align	4
.nv.shared._ZN4vllm35silu_and_mul_per_block_quant_kernelIN3c108BFloat16ENS1_13Float8_e4m3fnELb0ELi64EEEvPT0_PfPKT_PKfi:
	.zero		1280


//--------------------- .nv.shared._ZN4vllm35silu_and_mul_per_block_quant_kernelIN3c108BFloat16ENS1_13Float8_e4m3fnELb1ELi64EEEvPT0_PfPKT_PKfi --------------------------
	.section	.nv.shared._ZN4vllm35silu_and_mul_per_block_quant_kernelIN3c108BFloat16ENS1_13Float8_e4m3fnELb1ELi64EEEvPT0_PfPKT_PKfi,"aw",@nobits
	.sectionflags	@""
	.align	4
.nv.shared._ZN4vllm35silu_and_mul_per_block_quant_kernelIN3c108BFloat16ENS1_13Float8_e4m3fnELb1ELi64EEEvPT0_PfPKT_PKfi:
	.zero		1280


//--------------------- .nv.shared._ZN4vllm35silu_and_mul_per_block_quant_kernelIN3c108BFloat16ENS1_13Float8_e4m3fnELb0ELi128EEEvPT0_PfPKT_PKfi --------------------------
	.section	.nv.shared._ZN4vllm35silu_and_mul_per_block_quant_kernelIN3c108BFloat16ENS1_13Float8_e4m3fnELb0ELi128EEEvPT0_PfPKT_PKfi,"aw",@nobits
	.sectionflags	@""
	.align	4
.nv.shared._ZN4vllm35silu_and_mul_per_block_quant_kernelIN3c108BFloat16ENS1_13Float8_e4m3fnELb0ELi128EEEvPT0_PfPKT_PKfi:
	.zero		1536


//--------------------- .nv.shared._ZN4vllm35silu_and_mul_per_block_quant_kernelIN3c108BFloat16ENS1_13Float8_e4m3fnELb1ELi128EEEvPT0_PfPKT_PKfi --------------------------
	.section	.nv.shared._ZN4vllm35silu_and_mul_per_block_quant_kernelIN3c108BFloat16ENS1_13Float8_e4m3fnELb1ELi128EEEvPT0_PfPKT_PKfi,"aw",@nobits
	.sectionflags	@""
	.align	4
.nv.shared._ZN4vllm35silu_and_mul_per_block_quant_kernelIN3c108BFloat16ENS1_13Float8_e4m3fnELb1ELi128EEEvPT0_PfPKT_PKfi:
	.zero		1536


//--------------------- .nv.shared._ZN4vllm35silu_and_mul_per_block_quant_kernelIN3c104HalfEaLb0ELi64EEEvPT0_PfPKT_PKfi --------------------------
	.section	.nv.shared._ZN4vllm35silu_and_mul_per_block_quant_kernelIN3c104HalfEaLb0ELi64EEEvPT0_PfPKT_PKfi,"aw",@nobits
	.sectionflags	@""
	.align	4
.nv.shared._ZN4vllm35silu_and_mul_per_block_quant_kernelIN3c104HalfEaLb0ELi64EEEvPT0_PfPKT_PKfi:
	.zero		1280


//--------------------- .nv.shared._ZN4vllm35silu_and_mul_per_block_quant_kernelIN3c104HalfEaLb1ELi64EEEvPT0_PfPKT_PKfi --------------------------
	.section	.nv.shared._ZN4vllm35silu_and_mul_per_block_quant_kernelIN3c104HalfEaLb1ELi64EEEvPT0_PfPKT_PKfi,"aw",@nobits
	.sectionflags	@""
	.align	4
.nv.shared._ZN4vllm35silu_and_mul_per_block_quant_kernelIN3c104HalfEaLb1ELi64EEEvPT0_PfPKT_PKfi:
	.zero		1280


//--------------------- .nv.shared._ZN4vllm35silu_and_mul_per_block_quant_kernelIN3c104HalfEaLb0ELi128EEEvPT0_PfPKT_PKfi --------------------------
	.section	.nv.shared._ZN4vllm35silu_and_mul_per_block_quant_kernelIN3c104HalfEaLb0ELi128EEEvPT0_PfPKT_PKfi,"aw",@nobits
	.sectionflags	@""
	.align	4
.nv.shared._ZN4vllm35silu_and_mul_per_block_quant_kernelIN3c104HalfEaLb0ELi128EEEvPT0_PfPKT_PKfi:
	.zero		1536


//--------------------- .nv.shared._ZN4vllm35silu_and_mul_per_block_quant_kernelIN3c104HalfEaLb1ELi128EEEvPT0_PfPKT_PKfi --------------------------
	.section	.nv.shared._ZN4vllm35silu_and_mul_per_block_quant_kernelIN3c104HalfEaLb1ELi128EEEvPT0_PfPKT_PKfi,"aw",@nobits
	.sectionflags	@""
	.align	4
.nv.shared._ZN4vllm35silu_and_mul_per_block_quant_kernelIN3c104HalfEaLb1ELi128EEEvPT0_PfPKT_PKfi:
	.zero		1536


//--------------------- .nv.shared._ZN4vllm35silu_and_mul_per_block_quant_kernelIN3c104HalfENS1_13Float8_e4m3fnELb0ELi64EEEvPT0_PfPKT_PKfi --------------------------
	.section	.nv.shared._ZN4vllm35silu_and_mul_per_block_quant_kernelIN3c104HalfENS1_13Float8_e4m3fnELb0ELi64EEEvPT0_PfPKT_PKfi,"aw",@nobits
	.sectionflags	@""
	.align	4
.nv.shared._ZN4vllm35silu_and_mul_per_block_quant_kernelIN3c104HalfENS1_13Float8_e4m3fnELb0ELi64EEEvPT0_PfPKT_PKfi:
	.zero		1280


//--------------------- .nv.shared._ZN4vllm35silu_and_mul_per_block_quant_kernelIN3c104HalfENS1_13Float8_e4m3fnELb1ELi64EEEvPT0_PfPKT_PKfi --------------------------
	.section	.nv.shared._ZN4vllm35silu_and_mul_per_block_quant_kernelIN3c104HalfENS1_13Float8_e4m3fnELb1ELi64EEEvPT0_PfPKT_PKfi,"aw",@nobits
	.sectionflags	@""
	.align	4
.nv.shared._ZN4vllm35silu_and_mul_per_block_quant_kernelIN3c104HalfENS1_13Float8_e4m3fnELb1ELi64EEEvPT0_PfPKT_PKfi:
	.zero		1280


//--------------------- .nv.shared._ZN4vllm35silu_and_mul_per_block_quant_kernelIN3c104HalfENS1_13Float8_e4m3fnELb0ELi128EEEvPT0_PfPKT_PKfi --------------------------
	.section	.nv.shared._ZN4vllm35silu_and_mul_per_block_quant_kernelIN3c104HalfENS1_13Float8_e4m3fnELb0ELi128EEEvPT0_PfPKT_PKfi,"aw",@nobits
	.sectionflags	@""
	.align	4
.nv.shared._ZN4vllm35silu_and_mul_per_block_quant_kernelIN3c104HalfENS1_13Float8_e4m3fnELb0ELi128EEEvPT0_PfPKT_PKfi:
	.zero		1536


//--------------------- .nv.shared._ZN4vllm35silu_and_mul_per_block_quant_kernelIN3c104HalfENS1_13Float8_e4m3fnELb1ELi128EEEvPT0_PfPKT_PKfi --------------------------
	.section	.nv.shared._ZN4vllm35silu_and_mul_per_block_quant_kernelIN3c104HalfENS1_13Float8_e4m3fnELb1ELi128EEEvPT0_PfPKT_PKfi,"aw",@nobits
	.sectionflags	@""
	.align	4
.nv.shared._ZN4vllm35silu_and_mul_per_block_quant_kernelIN3c104HalfENS1_13Float8_e4m3fnELb1ELi128EEEvPT0_PfPKT_PKfi:
	.zero		1536


//--------------------- .nv.shared._ZN4vllm35silu_and_mul_per_block_quant_kernelIfaLb0ELi64EEEvPT0_PfPKT_PKfi --------------------------
	.section	.nv.shared._ZN4vllm35silu_and_mul_per_block_quant_kernelIfaLb0ELi64EEEvPT0_PfPKT_PKfi,"aw",@nobits
	.sectionflags	@""
	.align	4
.nv.shared._ZN4vllm35silu_and_mul_per_block_quant_kernelIfaLb0ELi64EEEvPT0_PfPKT_PKfi:
	.zero		1280


//--------------------- .nv.shared._ZN4vllm35silu_and_mul_per_block_quant_kernelIfaLb1ELi64EEEvPT0_PfPKT_PKfi --------------------------
	.section	.nv.shared._ZN4vllm35silu_and_mul_per_block_quant_kernelIfaLb1ELi64EEEvPT0_PfPKT_PKfi,"aw",@nobits
	.sectionflags	@""
	.align	4
.nv.shared._ZN4vllm35silu_and_mul_per_block_quant_kernelIfaLb1ELi64EEEvPT0_PfPKT_PKfi:
	.zero		1280


//--------------------- .nv.shared._ZN4vllm35silu_and_mul_per_block_quant_kernelIfaLb0ELi128EEEvPT0_PfPKT_PKfi --------------------------
	.section	.nv.shared._ZN4vllm35silu_and_mul_per_block_quant_kernelIfaLb0ELi128EEEvPT0_PfPKT_PKfi,"aw",@nobits
	.sectionflags	@""
	.align	4
.nv.shared._ZN4vllm35silu_and_mul_per_block_quant_kernelIfaLb0ELi128EEEvPT0_PfPKT_PKfi:
	.zero		1536


//--------------------- .nv.shared._ZN4vllm35silu_and_mul_per_block_quant_kernelIfaLb1ELi128EEEvPT0_PfPKT_PKfi --------------------------
	.section	.nv.shared._ZN4vllm35silu_and_mul_per_block_quant_kernelIfaLb1ELi128EEEvPT0_PfPKT_PKfi,"aw",@nobits
	.sectionflags	@""
	.align	4
.nv.shared._ZN4vllm35silu_and_mul_per_block_quant_kernelIfaLb1ELi128EEEvPT0_PfPKT_PKfi:
	.zero		1536


//--------------------- .nv.shared._ZN4vllm35silu_and_mul_per_block_quant_kernelIfN3c1013Float8_e4m3fnELb0ELi64EEEvPT0_PfPKT_PKfi --------------------------
	.section	.nv.shared._ZN4vllm35silu_and_mul_per_block_quant_kernelIfN3c1013Float8_e4m3fnELb0ELi64EEEvPT0_PfPKT_PKfi,"aw",@nobits
	.sectionflags	@""
	.align	4
.nv.shared._ZN4vllm35silu_and_mul_per_block_quant_kernelIfN3c1013Float8_e4m3fnELb0ELi64EEEvPT0_PfPKT_PKfi:
	.zero		1280


//--------------------- .nv.shared._ZN4vllm35silu_and_mul_per_block_quant_kernelIfN3c1013Float8_e4m3fnELb1ELi64EEEvPT0_PfPKT_PKfi --------------------------
	.section	.nv.shared._ZN4vllm35silu_and_mul_per_block_quant_kernelIfN3c1013Float8_e4m3fnELb1ELi64EEEvPT0_PfPKT_PKfi,"aw",@nobits
	.sectionflags	@""
	.align	4
.nv.shared._ZN4vllm35silu_and_mul_per_block_quant_kernelIfN3c1013Float8_e4m3fnELb1ELi64EEEvPT0_PfPKT_PKfi:
	.zero		1280


//--------------------- .nv.shared._ZN4vllm35silu_and_mul_per_block_quant_kernelIfN3c1013Float8_e4m3fnELb0ELi128EEEvPT0_PfPKT_PKfi --------------------------
	.section	.nv.shared._ZN4vllm35silu_and_mul_per_block_quant_kernelIfN3c1013Float8_e4m3fnELb0ELi128EEEvPT0_PfPKT_PKfi,"aw",@nobits
	.sectionflags	@""
	.align	4
.nv.shared._ZN4vllm35silu_and_mul_per_block_quant_kernelIfN3c1013Float8_e4m3fnELb0ELi128EEEvPT0_PfPKT_PKfi:
	.zero		1536


//--------------------- .nv.shared._ZN4vllm35silu_and_mul_per_block_quant_kernelIfN3c1013Float8_e4m3fnELb1ELi128EEEvPT0_PfPKT_PKfi --------------------------
	.section	.nv.shared._ZN4vllm35silu_and_mul_per_block_quant_kernelIfN3c1013Float8_e4m3fnELb1ELi128EEEvPT0_PfPKT_PKfi,"aw",@nobits
	.sectionflags	@""
	.align	4
.nv.shared._ZN4vllm35silu_and_mul_per_block_quant_kernelIfN3c1013Float8_e4m3fnELb1ELi128EEEvPT0_PfPKT_PKfi:
	.zero		1536


//--------------------- .nv.constant0._ZN4vllm35silu_and_mul_per_block_quant_kernelIN3c108BFloat16EaLb0ELi64EEEvPT0_PfPKT_PKfi --------------------------
	.section	.nv.constant0._ZN4vllm35silu_and_mul_per_block_quant_kernelIN3c108BFloat16EaLb0ELi64EEEvPT0_PfPKT_PKfi,"a",@progbits
	.sectionflags	@""
	.align	4
.nv.constant0._ZN4vllm35silu_and_mul_per_block_quant_kernelIN3c108BFloat16EaLb0ELi64EEEvPT0_PfPKT_PKfi:
	.zero		564


//--------------------- .nv.constant0._ZN4vllm35silu_and_mul_per_block_quant_kernelIN3c108BFloat16EaLb1ELi64EEEvPT0_PfPKT_PKfi --------------------------
	.section	.nv.constant0._ZN4vllm35silu_and_mul_per_block_quant_kernelIN3c108BFloat16EaLb1ELi64EEEvPT0_PfPKT_PKfi,"a",@progbits
	.sectionflags	@""
	.align	4
.nv.constant0._ZN4vllm35silu_and_mul_per_block_quant_kernelIN3c108BFloat16EaLb1ELi64EEEvPT0_PfPKT_PKfi:
	.zero		564


//--------------------- .nv.constant0._ZN4vllm35silu_and_mul_per_block_quant_kernelIN3c108BFloat16EaLb0ELi128EEEvPT0_PfPKT_PKfi --------------------------
	.section	.nv.constant0._ZN4vllm35silu_and_mul_per_block_quant_kernelIN3c108BFloat16EaLb0ELi128EEEvPT0_PfPKT_PKfi,"a",@progbits
	.sectionflags	@""
	.align	4
.nv.constant0._ZN4vllm35silu_and_mul_per_block_quant_kernelIN3c108BFloat16EaLb0ELi128EEEvPT0_PfPKT_PKfi:
	.zero		564


//--------------------- .nv.constant0._ZN4vllm35silu_and_mul_per_block_quant_kernelIN3c108BFloat16EaLb1ELi128EEEvPT0_PfPKT_PKfi --------------------------
	.section	.nv.constant0._ZN4vllm35silu_and_mul_per_block_quant_kernelIN3c108BFloat16EaLb1ELi128EEEvPT0_PfPKT_PKfi,"a",@progbits
	.sectionflags	@""
	.align	4
.nv.constant0._ZN4vllm35silu_and_mul_per_block_quant_kernelIN3c108BFloat16EaLb1ELi128EEEvPT0_PfPKT_PKfi:
	.zero		564


//--------------------- .nv.constant0._ZN4vllm35silu_and_mul_per_block_quant_kernelIN3c108BFloat16ENS1_13Float8_e4m3fnELb0ELi64EEEvPT0_PfPKT_PKfi --------------------------
	.section	.nv.constant0._ZN4vllm35silu_and_mul_per_block_quant_kernelIN3c108BFloat16ENS1_13Float8_e4m3fnELb0ELi64EEEvPT0_PfPKT_PKfi,"a",@progbits
	.sectionflags	@""
	.align	4
.nv.constant0._ZN4vllm35silu_and_mul_per_block_quant_kernelIN3c108BFloat16ENS1_13Float8_e4m3fnELb0ELi64EEEvPT0_PfPKT_PKfi:
	.zero		564


//--------------------- .nv.constant0._ZN4vllm35silu_and_mul_per_block_quant_kernelIN3c108BFloat16ENS1_13Float8_e4m3fnELb1ELi64EEEvPT0_PfPKT_PKfi --------------------------
	.section	.nv.constant0._ZN4vllm35silu_and_mul_per_block_quant_kernelIN3c108BFloat16ENS1_13Float8_e4m3fnELb1ELi64EEEvPT0_PfPKT_PKfi,"a",@progbits
	.sectionflags	@""
	.align	4
.nv.constant0._ZN4vllm35silu_and_mul_per_block_quant_kernelIN3c108BFloat16ENS1_13Float8_e4m3fnELb1ELi64EEEvPT0_PfPKT_PKfi:
	.zero		564


//--------------------- .nv.constant0._ZN4vllm35silu_and_mul_per_block_quant_kernelIN3c108BFloat16ENS1_13Float8_e4m3fnELb0ELi128EEEvPT0_PfPKT_PKfi --------------------------
	.section	.nv.constant0._ZN4vllm35silu_and_mul_per_block_quant_kernelIN3c108BFloat16ENS1_13Float8_e4m3fnELb0ELi128EEEvPT0_PfPKT_PKfi,"a",@progbits
	.sectionflags	@""
	.align	4
.nv.constant0._ZN4vllm35silu_and_mul_per_block_quant_kernelIN3c108BFloat16ENS1_13Float8_e4m3fnELb0ELi128EEEvPT0_PfPKT_PKfi:
	.zero		564


//--------------------- .nv.constant0._ZN4vllm35silu_and_mul_per_block_quant_kernelIN3c108BFloat16ENS1_13Float8_e4m3fnELb1ELi128EEEvPT0_PfPKT_PKfi --------------------------
	.section	.nv.constant0._ZN4vllm35silu_and_mul_per_block_quant_kernelIN3c108BFloat16ENS1_13Float8_e4m3fnELb1ELi128EEEvPT0_PfPKT_PKfi,"a",@progbits
	.sectionflags	@""
	.align	4
.nv.constant0._ZN4vllm35silu_and_mul_per_block_quant_kernelIN3c108BFloat16ENS1_13Float8_e4m3fnELb1ELi128EEEvPT0_PfPKT_PKfi:
	.zero		564


//--------------------- .nv.constant0._ZN4vllm35silu_and_mul_per_block_quant_kernelIN3c104HalfEaLb0ELi64EEEvPT0_PfPKT_PKfi --------------------------
	.section	.nv.constant0._ZN4vllm35silu_and_mul_per_block_quant_kernelIN3c104HalfEaLb0ELi64EEEvPT0_PfPKT_PKfi,"a",@progbits
	.sectionflags	@""
	.align	4
.nv.constant0._ZN4vllm35silu_and_mul_per_block_quant_kernelIN3c104HalfEaLb0ELi64EEEvPT0_PfPKT_PKfi:
	.zero		564


//--------------------- .nv.constant0._ZN4vllm35silu_and_mul_per_block_quant_kernelIN3c104HalfEaLb1ELi64EEEvPT0_PfPKT_PKfi --------------------------
	.section	.nv.constant0._ZN4vllm35silu_and_mul_per_block_quant_kernelIN3c104HalfEaLb1ELi64EEEvPT0_PfPKT_PKfi,"a",@progbits
	.sectionflags	@""
	.align	4
.nv.constant0._ZN4vllm35silu_and_mul_per_block_quant_kernelIN3c104HalfEaLb1ELi64EEEvPT0_PfPKT_PKfi:
	.zero		564


//--------------------- .nv.constant0._ZN4vllm35silu_and_mul_per_block_quant_kernelIN3c104HalfEaLb0ELi128EEEvPT0_PfPKT_PKfi --------------------------
	.section	.nv.constant0._ZN4vllm35silu_and_mul_per_block_quant_kernelIN3c104HalfEaLb0ELi128EEEvPT0_PfPKT_PKfi,"a",@progbits
	.sectionflags	@""
	.align	4
.nv.constant0._ZN4vllm35silu_and_mul_per_block_quant_kernelIN3c104HalfEaLb0ELi128EEEvPT0_PfPKT_PKfi:
	.zero		564


//--------------------- .nv.constant0._ZN4vllm35silu_and_mul_per_block_quant_kernelIN3c104HalfEaLb1ELi128EEEvPT0_PfPKT_PKfi --------------------------
	.section	.nv.constant0._ZN4vllm35silu_and_mul_per_block_quant_kernelIN3c104HalfEaLb1ELi128EEEvPT0_PfPKT_PKfi,"a",@progbits
	.sectionflags	@""
	.align	4
.nv.constant0._ZN4vllm35silu_and_mul_per_block_quant_kernelIN3c104HalfEaLb1ELi128EEEvPT0_PfPKT_PKfi:
	.zero		564


//--------------------- .nv.constant0._ZN4vllm35silu_and_mul_per_block_quant_kernelIN3c104HalfENS1_13Float8_e4m3fnELb0ELi64EEEvPT0_PfPKT_PKfi --------------------------
	.section	.nv.constant0._ZN4vllm35silu_and_mul_per_block_quant_kernelIN3c104HalfENS1_13Float8_e4m3fnELb0ELi64EEEvPT0_PfPKT_PKfi,"a",@progbits
	.sectionflags	@""
	.align	4
.nv.constant0._ZN4vllm35silu_and_mul_per_block_quant_kernelIN3c104HalfENS1_13Float8_e4m3fnELb0ELi64EEEvPT0_PfPKT_PKfi:
	.zero		564


//--------------------- .nv.constant0._ZN4vllm35silu_and_mul_per_block_quant_kernelIN3c104HalfENS1_13Float8_e4m3fnELb1ELi64EEEvPT0_PfPKT_PKfi --------------------------
	.section	.nv.constant0._ZN4vllm35silu_and_mul_per_block_quant_kernelIN3c104HalfENS1_13Float8_e4m3fnELb1ELi64EEEvPT0_PfPKT_PKfi,"a",@progbits
	.sectionflags	@""
	.align	4
.nv.constant0._ZN4vllm35silu_and_mul_per_block_quant_kernelIN3c104HalfENS1_13Float8_e4m3fnELb1ELi64EEEvPT0_PfPKT_PKfi:
	.zero		564


//--------------------- .nv.constant0._ZN4vllm35silu_and_mul_per_block_quant_kernelIN3c104HalfENS1_13Float8_e4m3fnELb0ELi128EEEvPT0_PfPKT_PKfi --------------------------
	.section	.nv.constant0._ZN4vllm35silu_and_mul_per_block_quant_kernelIN3c104HalfENS1_13Float8_e4m3fnELb0ELi128EEEvPT0_PfPKT_PKfi,"a",@progbits
	.sectionflags	@""
	.align	4
.nv.constant0._ZN4vllm35silu_and_mul_per_block_quant_kernelIN3c104HalfENS1_13Float8_e4m3fnELb0ELi128EEEvPT0_PfPKT_PKfi:
	.zero		564


//--------------------- .nv.constant0._ZN4vllm35silu_and_mul_per_block_quant_kernelIN3c104HalfENS1_13Float8_e4m3fnELb1ELi128EEEvPT0_PfPKT_PKfi --------------------------
	.section	.nv.constant0._ZN4vllm35silu_and_mul_per_block_quant_kernelIN3c104HalfENS1_13Float8_e4m3fnELb1ELi128EEEvPT0_PfPKT_PKfi,"a",@progbits
	.sectionflags	@""
	.align	4
.nv.constant0._ZN4vllm35silu_and_mul_per_block_quant_kernelIN3c104HalfENS1_13Float8_e4m3fnELb1ELi128EEEvPT0_PfPKT_PKfi:
	.zero		564


//--------------------- .nv.constant0._ZN4vllm35silu_and_mul_per_block_quant_kernelIfaLb0ELi64EEEvPT0_PfPKT_PKfi --------------------------
	.section	.nv.constant0._ZN4vllm35silu_and_mul_per_block_quant_kernelIfaLb0ELi64EEEvPT0_PfPKT_PKfi,"a",@progbits
	.sectionflags	@""
	.align	4
.nv.constant0._ZN4vllm35silu_and_mul_per_block_quant_kernelIfaLb0ELi64EEEvPT0_PfPKT_PKfi:
	.zero		564


//--------------------- .nv.constant0._ZN4vllm35silu_and_mul_per_block_quant_kernelIfaLb1ELi64EEEvPT0_PfPKT_PKfi --------------------------
	.section	.nv.constant0._ZN4vllm35silu_and_mul_per_block_quant_kernelIfaLb1ELi64EEEvPT0_PfPKT_PKfi,"a",@progbits
	.sectionflags	@""
	.align	4
.nv.constant0._ZN4vllm35silu_and_mul_per_block_quant_kernelIfaLb1ELi64EEEvPT0_PfPKT_PKfi:
	.zero		564


//--------------------- .nv.constant0._ZN4vllm35silu_and_mul_per_block_quant_kernelIfaLb0ELi128EEEvPT0_PfPKT_PKfi --------------------------
	.section	.nv.constant0._ZN4vllm35silu_and_mul_per_block_quant_kernelIfaLb0ELi128EEEvPT0_PfPKT_PKfi,"a",@progbits
	.sectionflags	@""
	.align	4
.nv.constant0._ZN4vllm35silu_and_mul_per_block_quant_kernelIfaLb0ELi128EEEvPT0_PfPKT_PKfi:
	.zero		564


//--------------------- .nv.constant0._ZN4vllm35silu_and_mul_per_block_quant_kernelIfaLb1ELi128EEEvPT0_PfPKT_PKfi --------------------------
	.section	.nv.constant0._ZN4vllm35silu_and_mul_per_block_quant_kernelIfaLb1ELi128EEEvPT0_PfPKT_PKfi,"a",@progbits
	.sectionflags	@""
	.align	4
.nv.constant0._ZN4vllm35silu_and_mul_per_block_quant_kernelIfaLb1ELi128EEEvPT0_PfPKT_PKfi:
	.zero		564


//--------------------- .nv.constant0._ZN4vllm35silu_and_mul_per_block_quant_kernelIfN3c1013Float8_e4m3fnELb0ELi64EEEvPT0_PfPKT_PKfi --------------------------
	.section	.nv.constant0._ZN4vllm35silu_and_mul_per_block_quant_kernelIfN3c1013Float8_e4m3fnELb0ELi64EEEvPT0_PfPKT_PKfi,"a",@progbits
	.sectionflags	@""
	.align	4
.nv.constant0._ZN4vllm35silu_and_mul_per_block_quant_kernelIfN3c1013Float8_e4m3fnELb0ELi64EEEvPT0_PfPKT_PKfi:
	.zero		564


//--------------------- .nv.constant0._ZN4vllm35silu_and_mul_per_block_quant_kernelIfN3c1013Float8_e4m3fnELb1ELi64EEEvPT0_PfPKT_PKfi --------------------------
	.section	.nv.constant0._ZN4vllm35silu_and_mul_per_block_quant_kernelIfN3c1013Float8_e4m3fnELb1ELi64EEEvPT0_PfPKT_PKfi,"a",@progbits
	.sectionflags	@""
	.align	4
.nv.constant0._ZN4vllm35silu_and_mul_per_block_quant_kernelIfN3c1013Float8_e4m3fnELb1ELi64EEEvPT0_PfPKT_PKfi:
	.zero		564


//--------------------- .nv.constant0._ZN4vllm35silu_and_mul_per_block_quant_kernelIfN3c1013Float8_e4m3fnELb0ELi128EEEvPT0_PfPKT_PKfi --------------------------
	.section	.nv.constant0._ZN4vllm35silu_and_mul_per_block_quant_kernelIfN3c1013Float8_e4m3fnELb0ELi128EEEvPT0_PfPKT_PKfi,"a",@progbits
	.sectionflags	@""
	.align	4
.nv.constant0._ZN4vllm35silu_and_mul_per_block_quant_kernelIfN3c1013Float8_e4m3fnELb0ELi128EEEvPT0_PfPKT_PKfi:
	.zero		564


//--------------------- .nv.constant0._ZN4vllm35silu_and_mul_per_block_quant_kernelIfN3c1013Float8_e4m3fnELb1ELi128EEEvPT0_PfPKT_PKfi --------------------------
	.section	.nv.constant0._ZN4vllm35silu_and_mul_per_block_quant_kernelIfN3c1013Float8_e4m3fnELb1ELi128EEEvPT0_PfPKT_PKfi,"a",@progbits
	.sectionflags	@""
	.align	4
.nv.constant0._ZN4vllm35silu_and_mul_per_block_quant_kernelIfN3c1013Float8_e4m3fnELb1ELi128EEEvPT0_PfPKT_PKfi:
	.zero		564


//--------------------- SYMBOLS --------------------------

	.type		.nv.reservedSmem.offset0,@object
	.size		.nv.reservedSmem.offset0,0x4
